//
// Generated by NVIDIA NVVM Compiler
//
// Compiler Build ID: CL-36424714
// Cuda compilation tools, release 13.0, V13.0.88
// Based on NVVM 20.0.0
//

.version 9.0
.target sm_100
.address_size 64

	// .globl	_Z36panel_pivot_and_prescale_coop_kernelP6__halfiiiiS0_PiiS1_
.extern .shared .align 16 .b8 smem[];

.visible .entry _Z36panel_pivot_and_prescale_coop_kernelP6__halfiiiiS0_PiiS1_(
	.param .u64 .ptr .align 1 _Z36panel_pivot_and_prescale_coop_kernelP6__halfiiiiS0_PiiS1__param_0,
	.param .u32 _Z36panel_pivot_and_prescale_coop_kernelP6__halfiiiiS0_PiiS1__param_1,
	.param .u32 _Z36panel_pivot_and_prescale_coop_kernelP6__halfiiiiS0_PiiS1__param_2,
	.param .u32 _Z36panel_pivot_and_prescale_coop_kernelP6__halfiiiiS0_PiiS1__param_3,
	.param .u32 _Z36panel_pivot_and_prescale_coop_kernelP6__halfiiiiS0_PiiS1__param_4,
	.param .u64 .ptr .align 1 _Z36panel_pivot_and_prescale_coop_kernelP6__halfiiiiS0_PiiS1__param_5,
	.param .u64 .ptr .align 1 _Z36panel_pivot_and_prescale_coop_kernelP6__halfiiiiS0_PiiS1__param_6,
	.param .u32 _Z36panel_pivot_and_prescale_coop_kernelP6__halfiiiiS0_PiiS1__param_7,
	.param .u64 .ptr .align 1 _Z36panel_pivot_and_prescale_coop_kernelP6__halfiiiiS0_PiiS1__param_8
)
{
	.reg .pred 	%p<65>;
	.reg .b16 	%rs<158>;
	.reg .b32 	%r<237>;
	.reg .b32 	%f<25>;
	.reg .b64 	%rd<62>;

	ld.param.u64 	%rd13, [_Z36panel_pivot_and_prescale_coop_kernelP6__halfiiiiS0_PiiS1__param_0];
	ld.param.u32 	%r51, [_Z36panel_pivot_and_prescale_coop_kernelP6__halfiiiiS0_PiiS1__param_1];
	ld.param.u32 	%r55, [_Z36panel_pivot_and_prescale_coop_kernelP6__halfiiiiS0_PiiS1__param_3];
	ld.param.u32 	%r53, [_Z36panel_pivot_and_prescale_coop_kernelP6__halfiiiiS0_PiiS1__param_4];
	ld.param.u64 	%rd14, [_Z36panel_pivot_and_prescale_coop_kernelP6__halfiiiiS0_PiiS1__param_5];
	ld.param.u64 	%rd15, [_Z36panel_pivot_and_prescale_coop_kernelP6__halfiiiiS0_PiiS1__param_6];
	ld.param.u32 	%r54, [_Z36panel_pivot_and_prescale_coop_kernelP6__halfiiiiS0_PiiS1__param_7];
	ld.param.u64 	%rd12, [_Z36panel_pivot_and_prescale_coop_kernelP6__halfiiiiS0_PiiS1__param_8];
	cvta.to.global.u64 	%rd1, %rd13;
	cvta.to.global.u64 	%rd2, %rd15;
	cvta.to.global.u64 	%rd3, %rd14;
	mov.u32 	%r1, %tid.x;
	and.b32  	%r2, %r1, 31;
	mov.u32 	%r234, %ntid.x;
	add.s32 	%r4, %r53, %r55;
	setp.ge.s32 	%p1, %r4, %r51;
	@%p1 bra 	$L__BB0_51;
	mov.f32 	%f9, 0f00000000;
	// begin inline asm
	{  cvt.rn.f16.f32 %rs27, %f9;}

	// end inline asm
	mov.u32 	%r5, %nctaid.x;
	mul.lo.s32 	%r6, %r234, %r5;
	mov.u32 	%r7, %ctaid.x;
	mad.lo.s32 	%r56, %r7, %r234, %r1;
	add.s32 	%r236, %r56, %r4;
	setp.ge.s32 	%p2, %r236, %r51;
	mov.u16 	%rs150, %rs27;
	mov.u32 	%r226, %r4;
	@%p2 bra 	$L__BB0_6;
	ld.param.u32 	%r218, [_Z36panel_pivot_and_prescale_coop_kernelP6__halfiiiiS0_PiiS1__param_2];
	mul.wide.s32 	%rd4, %r4, %r218;
	add.s32 	%r58, %r236, %r6;
	max.s32 	%r59, %r51, %r58;
	setp.lt.s32 	%p3, %r58, %r51;
	selp.u32 	%r60, 1, 0, %p3;
	add.s32 	%r61, %r58, %r60;
	sub.s32 	%r62, %r59, %r61;
	div.u32 	%r63, %r62, %r6;
	add.s32 	%r9, %r63, %r60;
	and.b32  	%r64, %r9, 3;
	setp.eq.s32 	%p4, %r64, 3;
	mov.u32 	%r223, %r236;
	mov.u32 	%r226, %r4;
	mov.u16 	%rs150, %rs27;
	@%p4 bra 	$L__BB0_5;
	add.s32 	%r65, %r9, 1;
	and.b32  	%r66, %r65, 3;
	neg.s32 	%r220, %r66;
	mov.u32 	%r223, %r236;
	mov.u32 	%r226, %r4;
	mov.u16 	%rs150, %rs27;
$L__BB0_4:
	.pragma "nounroll";
	cvt.s64.s32 	%rd16, %r223;
	add.s64 	%rd17, %rd4, %rd16;
	shl.b64 	%rd18, %rd17, 1;
	add.s64 	%rd19, %rd1, %rd18;
	ld.global.u16 	%rs30, [%rd19];
	// begin inline asm
	{abs.f16 %rs29,%rs30;
}
	// end inline asm
	// begin inline asm
	{ .reg .pred __$temp3;
  setp.gt.f16  __$temp3, %rs29, %rs150;
  selp.u16 %rs31, 1, 0, __$temp3;}
	// end inline asm
	setp.eq.s16 	%p5, %rs31, 0;
	selp.b16 	%rs150, %rs150, %rs29, %p5;
	selp.b32 	%r226, %r226, %r223, %p5;
	add.s32 	%r223, %r223, %r6;
	add.s32 	%r220, %r220, 1;
	setp.ne.s32 	%p6, %r220, 0;
	@%p6 bra 	$L__BB0_4;
$L__BB0_5:
	setp.lt.u32 	%p7, %r9, 3;
	@%p7 bra 	$L__BB0_6;
	bra.uni 	$L__BB0_52;
$L__BB0_6:
	shl.b32 	%r109, %r234, 1;
	mov.u32 	%r110, smem;
	add.s32 	%r21, %r110, %r109;
	// begin inline asm
	{mov.u32 %r73, WARP_SZ;
}
	// end inline asm
	shl.b32 	%r111, %r73, 8;
	add.s32 	%r106, %r111, -8161;
	// begin inline asm
	{  mov.b32 %r74, {%rs150,%rs150};}

	// end inline asm
	mov.b32 	%r77, 16;
	mov.b32 	%r107, -1;
	// begin inline asm
	{shfl.sync.down.b32 %r75,%r74,%r77,%r106,%r107;
}
	// end inline asm
	// begin inline asm
	{.reg .f16 low,high;
 mov.b32 {low,high}, %r75;
 mov.b16 %rs56, low;}
	// end inline asm
	shfl.sync.down.b32	%r112|%p13, %r226, 16, 31, -1;
	// begin inline asm
	{ .reg .pred __$temp3;
  setp.gt.f16  __$temp3, %rs56, %rs150;
  selp.u16 %rs57, 1, 0, __$temp3;}
	// end inline asm
	setp.eq.s16 	%p14, %rs57, 0;
	selp.b16 	%rs65, %rs150, %rs56, %p14;
	selp.b32 	%r113, %r226, %r112, %p14;
	// begin inline asm
	{  mov.b32 %r81, {%rs65,%rs65};}

	// end inline asm
	mov.b32 	%r84, 8;
	// begin inline asm
	{shfl.sync.down.b32 %r82,%r81,%r84,%r106,%r107;
}
	// end inline asm
	// begin inline asm
	{.reg .f16 low,high;
 mov.b32 {low,high}, %r82;
 mov.b16 %rs62, low;}
	// end inline asm
	shfl.sync.down.b32	%r114|%p15, %r113, 8, 31, -1;
	// begin inline asm
	{ .reg .pred __$temp3;
  setp.gt.f16  __$temp3, %rs62, %rs65;
  selp.u16 %rs63, 1, 0, __$temp3;}
	// end inline asm
	setp.eq.s16 	%p16, %rs63, 0;
	selp.b16 	%rs71, %rs65, %rs62, %p16;
	selp.b32 	%r115, %r113, %r114, %p16;
	// begin inline asm
	{  mov.b32 %r88, {%rs71,%rs71};}

	// end inline asm
	mov.b32 	%r91, 4;
	// begin inline asm
	{shfl.sync.down.b32 %r89,%r88,%r91,%r106,%r107;
}
	// end inline asm
	// begin inline asm
	{.reg .f16 low,high;
 mov.b32 {low,high}, %r89;
 mov.b16 %rs68, low;}
	// end inline asm
	shfl.sync.down.b32	%r116|%p17, %r115, 4, 31, -1;
	// begin inline asm
	{ .reg .pred __$temp3;
  setp.gt.f16  __$temp3, %rs68, %rs71;
  selp.u16 %rs69, 1, 0, __$temp3;}
	// end inline asm
	setp.eq.s16 	%p18, %rs69, 0;
	selp.b16 	%rs77, %rs71, %rs68, %p18;
	selp.b32 	%r117, %r115, %r116, %p18;
	// begin inline asm
	{  mov.b32 %r95, {%rs77,%rs77};}

	// end inline asm
	mov.b32 	%r98, 2;
	// begin inline asm
	{shfl.sync.down.b32 %r96,%r95,%r98,%r106,%r107;
}
	// end inline asm
	// begin inline asm
	{.reg .f16 low,high;
 mov.b32 {low,high}, %r96;
 mov.b16 %rs74, low;}
	// end inline asm
	shfl.sync.down.b32	%r118|%p19, %r117, 2, 31, -1;
	// begin inline asm
	{ .reg .pred __$temp3;
  setp.gt.f16  __$temp3, %rs74, %rs77;
  selp.u16 %rs75, 1, 0, __$temp3;}
	// end inline asm
	setp.eq.s16 	%p20, %rs75, 0;
	selp.b16 	%rs83, %rs77, %rs74, %p20;
	selp.b32 	%r119, %r117, %r118, %p20;
	// begin inline asm
	{  mov.b32 %r102, {%rs83,%rs83};}

	// end inline asm
	mov.b32 	%r105, 1;
	// begin inline asm
	{shfl.sync.down.b32 %r103,%r102,%r105,%r106,%r107;
}
	// end inline asm
	// begin inline asm
	{.reg .f16 low,high;
 mov.b32 {low,high}, %r103;
 mov.b16 %rs80, low;}
	// end inline asm
	shfl.sync.down.b32	%r120|%p21, %r119, 1, 31, -1;
	// begin inline asm
	{ .reg .pred __$temp3;
  setp.gt.f16  __$temp3, %rs80, %rs83;
  selp.u16 %rs81, 1, 0, __$temp3;}
	// end inline asm
	setp.eq.s16 	%p22, %rs81, 0;
	selp.b16 	%rs7, %rs83, %rs80, %p22;
	selp.b32 	%r23, %r119, %r120, %p22;
	setp.eq.s32 	%p23, %r2, 0;
	@%p23 bra 	$L__BB0_7;
	bra.uni 	$L__BB0_8;
$L__BB0_7:
	shr.u32 	%r121, %r1, 5;
	shl.b32 	%r122, %r121, 1;
	add.s32 	%r124, %r110, %r122;
	st.shared.u16 	[%r124], %rs7;
	shl.b32 	%r125, %r121, 2;
	add.s32 	%r126, %r21, %r125;
	st.shared.u32 	[%r126], %r23;
$L__BB0_8:
	bar.sync 	0;
	setp.gt.u32 	%p24, %r1, 31;
	@%p24 bra 	$L__BB0_13;
	shr.u32 	%r127, %r234, 5;
	setp.ge.u32 	%p25, %r2, %r127;
	mov.u16 	%rs152, %rs27;
	mov.u32 	%r229, %r4;
	@%p25 bra 	$L__BB0_11;
	shl.b32 	%r128, %r2, 1;
	add.s32 	%r130, %r110, %r128;
	ld.shared.u16 	%rs152, [%r130];
	shl.b32 	%r131, %r2, 2;
	add.s32 	%r132, %r21, %r131;
	ld.shared.u32 	%r229, [%r132];
$L__BB0_11:
	setp.ne.s32 	%p26, %r2, 0;
	// begin inline asm
	{  mov.b32 %r133, {%rs152,%rs152};}

	// end inline asm
	mov.b32 	%r136, 16;
	mov.b32 	%r166, -1;
	// begin inline asm
	{shfl.sync.down.b32 %r134,%r133,%r136,%r106,%r166;
}
	// end inline asm
	// begin inline asm
	{.reg .f16 low,high;
 mov.b32 {low,high}, %r134;
 mov.b16 %rs86, low;}
	// end inline asm
	shfl.sync.down.b32	%r168|%p27, %r229, 16, 31, -1;
	// begin inline asm
	{ .reg .pred __$temp3;
  setp.gt.f16  __$temp3, %rs86, %rs152;
  selp.u16 %rs87, 1, 0, __$temp3;}
	// end inline asm
	setp.eq.s16 	%p28, %rs87, 0;
	selp.b16 	%rs95, %rs152, %rs86, %p28;
	selp.b32 	%r169, %r229, %r168, %p28;
	// begin inline asm
	{  mov.b32 %r140, {%rs95,%rs95};}

	// end inline asm
	mov.b32 	%r143, 8;
	// begin inline asm
	{shfl.sync.down.b32 %r141,%r140,%r143,%r106,%r166;
}
	// end inline asm
	// begin inline asm
	{.reg .f16 low,high;
 mov.b32 {low,high}, %r141;
 mov.b16 %rs92, low;}
	// end inline asm
	shfl.sync.down.b32	%r170|%p29, %r169, 8, 31, -1;
	// begin inline asm
	{ .reg .pred __$temp3;
  setp.gt.f16  __$temp3, %rs92, %rs95;
  selp.u16 %rs93, 1, 0, __$temp3;}
	// end inline asm
	setp.eq.s16 	%p30, %rs93, 0;
	selp.b16 	%rs101, %rs95, %rs92, %p30;
	selp.b32 	%r171, %r169, %r170, %p30;
	// begin inline asm
	{  mov.b32 %r147, {%rs101,%rs101};}

	// end inline asm
	mov.b32 	%r150, 4;
	// begin inline asm
	{shfl.sync.down.b32 %r148,%r147,%r150,%r106,%r166;
}
	// end inline asm
	// begin inline asm
	{.reg .f16 low,high;
 mov.b32 {low,high}, %r148;
 mov.b16 %rs98, low;}
	// end inline asm
	shfl.sync.down.b32	%r172|%p31, %r171, 4, 31, -1;
	// begin inline asm
	{ .reg .pred __$temp3;
  setp.gt.f16  __$temp3, %rs98, %rs101;
  selp.u16 %rs99, 1, 0, __$temp3;}
	// end inline asm
	setp.eq.s16 	%p32, %rs99, 0;
	selp.b16 	%rs107, %rs101, %rs98, %p32;
	selp.b32 	%r173, %r171, %r172, %p32;
	// begin inline asm
	{  mov.b32 %r154, {%rs107,%rs107};}

	// end inline asm
	mov.b32 	%r157, 2;
	// begin inline asm
	{shfl.sync.down.b32 %r155,%r154,%r157,%r106,%r166;
}
	// end inline asm
	// begin inline asm
	{.reg .f16 low,high;
 mov.b32 {low,high}, %r155;
 mov.b16 %rs104, low;}
	// end inline asm
	shfl.sync.down.b32	%r174|%p33, %r173, 2, 31, -1;
	// begin inline asm
	{ .reg .pred __$temp3;
  setp.gt.f16  __$temp3, %rs104, %rs107;
  selp.u16 %rs105, 1, 0, __$temp3;}
	// end inline asm
	setp.eq.s16 	%p34, %rs105, 0;
	selp.b16 	%rs113, %rs107, %rs104, %p34;
	selp.b32 	%r175, %r173, %r174, %p34;
	// begin inline asm
	{  mov.b32 %r161, {%rs113,%rs113};}

	// end inline asm
	mov.b32 	%r164, 1;
	// begin inline asm
	{shfl.sync.down.b32 %r162,%r161,%r164,%r106,%r166;
}
	// end inline asm
	// begin inline asm
	{.reg .f16 low,high;
 mov.b32 {low,high}, %r162;
 mov.b16 %rs110, low;}
	// end inline asm
	shfl.sync.down.b32	%r176|%p35, %r175, 1, 31, -1;
	// begin inline asm
	{ .reg .pred __$temp3;
  setp.gt.f16  __$temp3, %rs110, %rs113;
  selp.u16 %rs111, 1, 0, __$temp3;}
	// end inline asm
	setp.eq.s16 	%p36, %rs111, 0;
	selp.b16 	%rs12, %rs113, %rs110, %p36;
	selp.b32 	%r30, %r175, %r176, %p36;
	@%p26 bra 	$L__BB0_13;
	mul.wide.u32 	%rd36, %r7, 2;
	add.s64 	%rd37, %rd3, %rd36;
	st.global.u16 	[%rd37], %rs12;
	mul.wide.u32 	%rd38, %r7, 4;
	add.s64 	%rd39, %rd2, %rd38;
	st.global.u32 	[%rd39], %r30;
$L__BB0_13:
	// begin inline asm
	mov.u32 %r177, %envreg2;
	// end inline asm
	cvt.u64.u32 	%rd40, %r177;
	// begin inline asm
	mov.u32 %r178, %envreg1;
	// end inline asm
	cvt.u64.u32 	%rd41, %r178;
	shl.b64 	%rd42, %rd41, 32;
	or.b64  	%rd5, %rd42, %rd40;
	setp.ne.s64 	%p37, %rd5, 0;
	@%p37 bra 	$L__BB0_15;
	// begin inline asm
	trap;
	// end inline asm
$L__BB0_15:
	add.s64 	%rd6, %rd5, 4;
	barrier.sync 	0;
	mov.u32 	%r179, %tid.y;
	add.s32 	%r180, %r1, %r179;
	mov.u32 	%r181, %tid.z;
	or.b32  	%r31, %r180, %r181;
	setp.ne.s32 	%p38, %r31, 0;
	@%p38 bra 	$L__BB0_18;
	mov.u32 	%r184, %nctaid.y;
	mul.lo.s32 	%r185, %r5, %r184;
	mov.u32 	%r186, %nctaid.z;
	mul.lo.s32 	%r187, %r185, %r186;
	mov.u32 	%r188, %ctaid.y;
	add.s32 	%r189, %r7, %r188;
	mov.u32 	%r190, %ctaid.z;
	neg.s32 	%r191, %r190;
	setp.eq.s32 	%p39, %r189, %r191;
	sub.s32 	%r192, -2147483647, %r187;
	selp.b32 	%r183, %r192, 1, %p39;
	// begin inline asm
	atom.add.release.gpu.u32 %r182,[%rd6],%r183;
	// end inline asm
$L__BB0_17:
	// begin inline asm
	ld.acquire.gpu.u32 %r193,[%rd6];
	// end inline asm
	xor.b32  	%r194, %r193, %r182;
	setp.gt.s32 	%p40, %r194, -1;
	@%p40 bra 	$L__BB0_17;
$L__BB0_18:
	barrier.sync 	0;
	setp.ne.s32 	%p41, %r7, 0;
	cvta.to.global.u64 	%rd45, %rd12;
	mul.wide.s32 	%rd46, %r53, 4;
	add.s64 	%rd7, %rd45, %rd46;
	@%p41 bra 	$L__BB0_31;
	setp.ge.s32 	%p42, %r1, %r54;
	mov.u16 	%rs154, %rs27;
	mov.u32 	%r232, %r4;
	@%p42 bra 	$L__BB0_24;
	mov.u32 	%r230, %r1;
	mov.u32 	%r232, %r4;
	mov.u16 	%rs154, %rs27;
$L__BB0_21:
	mul.wide.s32 	%rd47, %r230, 2;
	add.s64 	%rd48, %rd3, %rd47;
	ld.global.u16 	%rs14, [%rd48];
	mul.wide.s32 	%rd49, %r230, 4;
	add.s64 	%rd8, %rd2, %rd49;
	// begin inline asm
	{ .reg .pred __$temp3;
  setp.gt.f16  __$temp3, %rs14, %rs154;
  selp.u16 %rs114, 1, 0, __$temp3;}
	// end inline asm
	setp.eq.s16 	%p43, %rs114, 0;
	@%p43 bra 	$L__BB0_23;
	ld.global.u32 	%r232, [%rd8];
	mov.u16 	%rs154, %rs14;
$L__BB0_23:
	add.s32 	%r230, %r230, %r234;
	setp.lt.s32 	%p44, %r230, %r54;
	@%p44 bra 	$L__BB0_21;
$L__BB0_24:
	shl.b32 	%r195, %r1, 1;
	mov.u32 	%r196, smem;
	add.s32 	%r39, %r196, %r195;
	st.shared.u16 	[%r39], %rs154;
	shl.b32 	%r197, %r1, 2;
	add.s32 	%r40, %r21, %r197;
	st.shared.u32 	[%r40], %r232;
	bar.sync 	0;
	setp.lt.u32 	%p45, %r234, 2;
	@%p45 bra 	$L__BB0_29;
$L__BB0_25:
	mov.u32 	%r41, %r234;
	shr.u32 	%r234, %r41, 1;
	setp.ge.u32 	%p46, %r1, %r234;
	@%p46 bra 	$L__BB0_28;
	and.b32  	%r198, %r41, 2046;
	add.s32 	%r199, %r39, %r198;
	ld.shared.u16 	%rs17, [%r199];
	ld.shared.u16 	%rs119, [%r39];
	// begin inline asm
	{ .reg .pred __$temp3;
  setp.gt.f16  __$temp3, %rs17, %rs119;
  selp.u16 %rs117, 1, 0, __$temp3;}
	// end inline asm
	setp.eq.s16 	%p47, %rs117, 0;
	@%p47 bra 	$L__BB0_28;
	st.shared.u16 	[%r39], %rs17;
	shl.b32 	%r200, %r234, 2;
	add.s32 	%r201, %r40, %r200;
	ld.shared.u32 	%r202, [%r201];
	st.shared.u32 	[%r40], %r202;
$L__BB0_28:
	bar.sync 	0;
	setp.gt.u32 	%p48, %r41, 3;
	@%p48 bra 	$L__BB0_25;
$L__BB0_29:
	setp.ne.s32 	%p49, %r1, 0;
	@%p49 bra 	$L__BB0_31;
	ld.shared.u32 	%r203, [%r21];
	sub.s32 	%r204, %r203, %r4;
	st.global.u32 	[%rd7], %r204;
$L__BB0_31:
	setp.ne.s64 	%p50, %rd5, 0;
	@%p50 bra 	$L__BB0_33;
	// begin inline asm
	trap;
	// end inline asm
$L__BB0_33:
	setp.ne.s32 	%p51, %r31, 0;
	barrier.sync 	0;
	@%p51 bra 	$L__BB0_36;
	mov.u32 	%r207, %nctaid.y;
	mul.lo.s32 	%r208, %r5, %r207;
	mov.u32 	%r209, %nctaid.z;
	mul.lo.s32 	%r210, %r208, %r209;
	mov.u32 	%r211, %ctaid.y;
	add.s32 	%r212, %r7, %r211;
	mov.u32 	%r213, %ctaid.z;
	neg.s32 	%r214, %r213;
	setp.eq.s32 	%p52, %r212, %r214;
	sub.s32 	%r215, -2147483647, %r210;
	selp.b32 	%r206, %r215, 1, %p52;
	// begin inline asm
	atom.add.release.gpu.u32 %r205,[%rd6],%r206;
	// end inline asm
$L__BB0_35:
	// begin inline asm
	ld.acquire.gpu.u32 %r216,[%rd6];
	// end inline asm
	xor.b32  	%r217, %r216, %r205;
	setp.gt.s32 	%p53, %r217, -1;
	@%p53 bra 	$L__BB0_35;
$L__BB0_36:
	ld.param.u32 	%r219, [_Z36panel_pivot_and_prescale_coop_kernelP6__halfiiiiS0_PiiS1__param_2];
	barrier.sync 	0;
	ld.global.u32 	%r44, [%rd7];
	add.s32 	%r45, %r44, %r4;
	cvt.s64.s32 	%rd52, %r45;
	mul.wide.s32 	%rd9, %r4, %r219;
	add.s64 	%rd53, %rd9, %rd52;
	shl.b64 	%rd54, %rd53, 1;
	add.s64 	%rd55, %rd1, %rd54;
	ld.global.u16 	%rs18, [%rd55];
	// begin inline asm
	{ .reg .pred __$temp3;
  setp.eq.f16  __$temp3, %rs18, %rs27;
  selp.u16 %rs120, 1, 0, __$temp3;}
	// end inline asm
	setp.ne.s16 	%p54, %rs120, 0;
	@%p54 bra 	$L__BB0_51;
	setp.eq.s32 	%p55, %r44, 0;
	@%p55 bra 	$L__BB0_45;
	setp.ge.s32 	%p56, %r236, %r51;
	@%p56 bra 	$L__BB0_51;
$L__BB0_39:
	setp.eq.s32 	%p57, %r236, %r45;
	@%p57 bra 	$L__BB0_44;
	cvt.s64.s32 	%rd56, %r236;
	add.s64 	%rd57, %rd9, %rd56;
	shl.b64 	%rd58, %rd57, 1;
	add.s64 	%rd11, %rd1, %rd58;
	ld.global.u16 	%rs123, [%rd11];
	// begin inline asm
	{  cvt.f32.f16 %f10, %rs123;}

	// end inline asm
	// begin inline asm
	{  cvt.f32.f16 %f11, %rs18;}

	// end inline asm
	// begin inline asm
	{rcp.approx.ftz.f32 %f12, %f11;
}
	// end inline asm
	mul.f32 	%f14, %f10, %f12;
	// begin inline asm
	{  cvt.rn.f16.f32 %rs157, %f14;}

	// end inline asm
	// begin inline asm
	{abs.f16 %rs126,%rs157;
}
	// end inline asm
	mov.b16 	%rs130, 143;
	// begin inline asm
	{ .reg .pred __$temp3;
  setp.lt.f16  __$temp3, %rs126, %rs130;
  selp.u16 %rs128, 1, 0, __$temp3;}
	// end inline asm
	setp.eq.s16 	%p58, %rs128, 0;
	@%p58 bra 	$L__BB0_43;
	// begin inline asm
	{ .reg .pred __$temp3;
  setp.lt.f16  __$temp3, %rs27, %rs126;
  selp.u16 %rs131, 1, 0, __$temp3;}
	// end inline asm
	setp.eq.s16 	%p59, %rs131, 0;
	@%p59 bra 	$L__BB0_43;
	neg.f32 	%f16, %f11;
	fma.rn.f32 	%f17, %f16, %f14, %f10;
	fma.rn.f32 	%f15, %f12, %f17, %f14;
	// begin inline asm
	{  cvt.rn.f16.f32 %rs157, %f15;}

	// end inline asm
$L__BB0_43:
	st.global.u16 	[%rd11], %rs157;
$L__BB0_44:
	add.s32 	%r236, %r236, %r6;
	setp.lt.s32 	%p60, %r236, %r51;
	@%p60 bra 	$L__BB0_39;
	bra.uni 	$L__BB0_51;
$L__BB0_45:
	add.s32 	%r235, %r236, 1;
	setp.ge.s32 	%p61, %r235, %r51;
	@%p61 bra 	$L__BB0_51;
	// begin inline asm
	{  cvt.f32.f16 %f18, %rs18;}

	// end inline asm
	// begin inline asm
	{rcp.approx.ftz.f32 %f19, %f18;
}
	// end inline asm
	neg.f32 	%f2, %f18;
$L__BB0_47:
	cvt.s64.s32 	%rd59, %r235;
	add.s64 	%rd60, %rd9, %rd59;
	shl.b64 	%rd61, %rd60, 1;
	add.s64 	%rd10, %rd1, %rd61;
	ld.global.u16 	%rs136, [%rd10];
	// begin inline asm
	{  cvt.f32.f16 %f21, %rs136;}

	// end inline asm
	mul.f32 	%f22, %f21, %f19;
	// begin inline asm
	{  cvt.rn.f16.f32 %rs156, %f22;}

	// end inline asm
	// begin inline asm
	{abs.f16 %rs138,%rs156;
}
	// end inline asm
	mov.b16 	%rs142, 143;
	// begin inline asm
	{ .reg .pred __$temp3;
  setp.lt.f16  __$temp3, %rs138, %rs142;
  selp.u16 %rs140, 1, 0, __$temp3;}
	// end inline asm
	setp.eq.s16 	%p62, %rs140, 0;
	@%p62 bra 	$L__BB0_50;
	// begin inline asm
	{ .reg .pred __$temp3;
  setp.lt.f16  __$temp3, %rs27, %rs138;
  selp.u16 %rs143, 1, 0, __$temp3;}
	// end inline asm
	setp.eq.s16 	%p63, %rs143, 0;
	@%p63 bra 	$L__BB0_50;
	fma.rn.f32 	%f24, %f2, %f22, %f21;
	fma.rn.f32 	%f23, %f19, %f24, %f22;
	// begin inline asm
	{  cvt.rn.f16.f32 %rs156, %f23;}

	// end inline asm
$L__BB0_50:
	st.global.u16 	[%rd10], %rs156;
	add.s32 	%r235, %r235, %r6;
	setp.lt.s32 	%p64, %r235, %r51;
	@%p64 bra 	$L__BB0_47;
$L__BB0_51:
	ret;
$L__BB0_52:
	cvt.s64.s32 	%rd20, %r223;
	add.s64 	%rd21, %rd4, %rd20;
	shl.b64 	%rd22, %rd21, 1;
	add.s64 	%rd23, %rd1, %rd22;
	ld.global.u16 	%rs35, [%rd23];
	// begin inline asm
	{abs.f16 %rs34,%rs35;
}
	// end inline asm
	// begin inline asm
	{ .reg .pred __$temp3;
  setp.gt.f16  __$temp3, %rs34, %rs150;
  selp.u16 %rs36, 1, 0, __$temp3;}
	// end inline asm
	setp.eq.s16 	%p8, %rs36, 0;
	selp.b16 	%rs43, %rs150, %rs34, %p8;
	selp.b32 	%r67, %r226, %r223, %p8;
	add.s32 	%r68, %r223, %r6;
	cvt.s64.s32 	%rd24, %r68;
	add.s64 	%rd25, %rd4, %rd24;
	shl.b64 	%rd26, %rd25, 1;
	add.s64 	%rd27, %rd1, %rd26;
	ld.global.u16 	%rs40, [%rd27];
	// begin inline asm
	{abs.f16 %rs39,%rs40;
}
	// end inline asm
	// begin inline asm
	{ .reg .pred __$temp3;
  setp.gt.f16  __$temp3, %rs39, %rs43;
  selp.u16 %rs41, 1, 0, __$temp3;}
	// end inline asm
	setp.eq.s16 	%p9, %rs41, 0;
	selp.b16 	%rs48, %rs43, %rs39, %p9;
	selp.b32 	%r69, %r67, %r68, %p9;
	add.s32 	%r70, %r68, %r6;
	cvt.s64.s32 	%rd28, %r70;
	add.s64 	%rd29, %rd4, %rd28;
	shl.b64 	%rd30, %rd29, 1;
	add.s64 	%rd31, %rd1, %rd30;
	ld.global.u16 	%rs45, [%rd31];
	// begin inline asm
	{abs.f16 %rs44,%rs45;
}
	// end inline asm
	// begin inline asm
	{ .reg .pred __$temp3;
  setp.gt.f16  __$temp3, %rs44, %rs48;
  selp.u16 %rs46, 1, 0, __$temp3;}
	// end inline asm
	setp.eq.s16 	%p10, %rs46, 0;
	selp.b16 	%rs53, %rs48, %rs44, %p10;
	selp.b32 	%r71, %r69, %r70, %p10;
	add.s32 	%r72, %r70, %r6;
	cvt.s64.s32 	%rd32, %r72;
	add.s64 	%rd33, %rd4, %rd32;
	shl.b64 	%rd34, %rd33, 1;
	add.s64 	%rd35, %rd1, %rd34;
	ld.global.u16 	%rs50, [%rd35];
	// begin inline asm
	{abs.f16 %rs49,%rs50;
}
	// end inline asm
	// begin inline asm
	{ .reg .pred __$temp3;
  setp.gt.f16  __$temp3, %rs49, %rs53;
  selp.u16 %rs51, 1, 0, __$temp3;}
	// end inline asm
	setp.eq.s16 	%p11, %rs51, 0;
	selp.b16 	%rs150, %rs53, %rs49, %p11;
	selp.b32 	%r226, %r71, %r72, %p11;
	add.s32 	%r223, %r72, %r6;
	setp.lt.s32 	%p12, %r223, %r51;
	@%p12 bra 	$L__BB0_52;
	bra.uni 	$L__BB0_6;

}
	// .globl	_Z21panel_row_swap_kernelP6__halfiiiiiPKi
.visible .entry _Z21panel_row_swap_kernelP6__halfiiiiiPKi(
	.param .u64 .ptr .align 1 _Z21panel_row_swap_kernelP6__halfiiiiiPKi_param_0,
	.param .u32 _Z21panel_row_swap_kernelP6__halfiiiiiPKi_param_1,
	.param .u32 _Z21panel_row_swap_kernelP6__halfiiiiiPKi_param_2,
	.param .u32 _Z21panel_row_swap_kernelP6__halfiiiiiPKi_param_3,
	.param .u32 _Z21panel_row_swap_kernelP6__halfiiiiiPKi_param_4,
	.param .u32 _Z21panel_row_swap_kernelP6__halfiiiiiPKi_param_5,
	.param .u64 .ptr .align 1 _Z21panel_row_swap_kernelP6__halfiiiiiPKi_param_6
)
{
	.reg .pred 	%p<4>;
	.reg .b16 	%rs<3>;
	.reg .b32 	%r<15>;
	.reg .b64 	%rd<16>;

	ld.param.u64 	%rd1, [_Z21panel_row_swap_kernelP6__halfiiiiiPKi_param_0];
	ld.param.u32 	%r8, [_Z21panel_row_swap_kernelP6__halfiiiiiPKi_param_1];
	ld.param.u32 	%r4, [_Z21panel_row_swap_kernelP6__halfiiiiiPKi_param_2];
	ld.param.u32 	%r5, [_Z21panel_row_swap_kernelP6__halfiiiiiPKi_param_3];
	ld.param.u32 	%r6, [_Z21panel_row_swap_kernelP6__halfiiiiiPKi_param_4];
	ld.param.u32 	%r7, [_Z21panel_row_swap_kernelP6__halfiiiiiPKi_param_5];
	ld.param.u64 	%rd2, [_Z21panel_row_swap_kernelP6__halfiiiiiPKi_param_6];
	add.s32 	%r1, %r7, %r5;
	setp.ge.s32 	%p1, %r1, %r8;
	@%p1 bra 	$L__BB1_4;
	cvta.to.global.u64 	%rd3, %rd2;
	mul.wide.s32 	%rd4, %r7, 4;
	add.s64 	%rd5, %rd3, %rd4;
	ld.global.nc.u32 	%r2, [%rd5];
	setp.eq.s32 	%p2, %r2, 0;
	@%p2 bra 	$L__BB1_4;
	mov.u32 	%r9, %ctaid.x;
	mov.u32 	%r10, %ntid.x;
	mov.u32 	%r11, %tid.x;
	mad.lo.s32 	%r12, %r9, %r10, %r11;
	add.s32 	%r3, %r12, %r5;
	add.s32 	%r13, %r6, %r5;
	setp.ge.s32 	%p3, %r3, %r13;
	@%p3 bra 	$L__BB1_4;
	cvta.to.global.u64 	%rd6, %rd1;
	mul.wide.s32 	%rd7, %r3, %r4;
	cvt.s64.s32 	%rd8, %r1;
	add.s64 	%rd9, %rd7, %rd8;
	shl.b64 	%rd10, %rd9, 1;
	add.s64 	%rd11, %rd6, %rd10;
	ld.global.u16 	%rs1, [%rd11];
	add.s32 	%r14, %r2, %r1;
	cvt.s64.s32 	%rd12, %r14;
	add.s64 	%rd13, %rd7, %rd12;
	shl.b64 	%rd14, %rd13, 1;
	add.s64 	%rd15, %rd6, %rd14;
	ld.global.u16 	%rs2, [%rd15];
	st.global.u16 	[%rd11], %rs2;
	st.global.u16 	[%rd15], %rs1;
$L__BB1_4:
	ret;

}
	// .globl	_Z31panel_update_kernel_1x256_basicP6__halfiiiii
.visible .entry _Z31panel_update_kernel_1x256_basicP6__halfiiiii(
	.param .u64 .ptr .align 1 _Z31panel_update_kernel_1x256_basicP6__halfiiiii_param_0,
	.param .u32 _Z31panel_update_kernel_1x256_basicP6__halfiiiii_param_1,
	.param .u32 _Z31panel_update_kernel_1x256_basicP6__halfiiiii_param_2,
	.param .u32 _Z31panel_update_kernel_1x256_basicP6__halfiiiii_param_3,
	.param .u32 _Z31panel_update_kernel_1x256_basicP6__halfiiiii_param_4,
	.param .u32 _Z31panel_update_kernel_1x256_basicP6__halfiiiii_param_5
)
{
	.reg .pred 	%p<4>;
	.reg .b16 	%rs<7>;
	.reg .b32 	%r<16>;
	.reg .b64 	%rd<16>;

	ld.param.u64 	%rd1, [_Z31panel_update_kernel_1x256_basicP6__halfiiiii_param_0];
	ld.param.u32 	%r6, [_Z31panel_update_kernel_1x256_basicP6__halfiiiii_param_1];
	ld.param.u32 	%r7, [_Z31panel_update_kernel_1x256_basicP6__halfiiiii_param_2];
	ld.param.u32 	%r8, [_Z31panel_update_kernel_1x256_basicP6__halfiiiii_param_3];
	ld.param.u32 	%r9, [_Z31panel_update_kernel_1x256_basicP6__halfiiiii_param_4];
	ld.param.u32 	%r10, [_Z31panel_update_kernel_1x256_basicP6__halfiiiii_param_5];
	add.s32 	%r1, %r10, %r8;
	add.s32 	%r2, %r9, %r8;
	setp.ge.s32 	%p1, %r1, %r6;
	@%p1 bra 	$L__BB2_4;
	add.s32 	%r3, %r1, 1;
	mov.u32 	%r11, %ctaid.x;
	add.s32 	%r4, %r3, %r11;
	setp.ge.s32 	%p2, %r4, %r2;
	@%p2 bra 	$L__BB2_4;
	mov.u32 	%r12, %ctaid.y;
	shl.b32 	%r13, %r12, 8;
	mov.u32 	%r14, %tid.x;
	add.s32 	%r15, %r13, %r14;
	add.s32 	%r5, %r15, %r3;
	setp.ge.s32 	%p3, %r5, %r6;
	@%p3 bra 	$L__BB2_4;
	cvta.to.global.u64 	%rd2, %rd1;
	cvt.s64.s32 	%rd3, %r5;
	cvt.s64.s32 	%rd4, %r1;
	mul.wide.s32 	%rd5, %r1, %r7;
	add.s64 	%rd6, %rd5, %rd3;
	shl.b64 	%rd7, %rd6, 1;
	add.s64 	%rd8, %rd2, %rd7;
	ld.global.u16 	%rs2, [%rd8];
	mul.wide.s32 	%rd9, %r4, %r7;
	add.s64 	%rd10, %rd9, %rd4;
	shl.b64 	%rd11, %rd10, 1;
	add.s64 	%rd12, %rd2, %rd11;
	ld.global.u16 	%rs3, [%rd12];
	add.s64 	%rd13, %rd9, %rd3;
	shl.b64 	%rd14, %rd13, 1;
	add.s64 	%rd15, %rd2, %rd14;
	ld.global.u16 	%rs5, [%rd15];
	// begin inline asm
	{mul.f16 %rs1,%rs2,%rs3;
}
	// end inline asm
	// begin inline asm
	{sub.f16 %rs4,%rs5,%rs1;
}
	// end inline asm
	st.global.u16 	[%rd15], %rs4;
$L__BB2_4:
	ret;

}
	// .globl	_Z30panel_update_kernel_1x256_ILP2P6__halfiiiii
.visible .entry _Z30panel_update_kernel_1x256_ILP2P6__halfiiiii(
	.param .u64 .ptr .align 1 _Z30panel_update_kernel_1x256_ILP2P6__halfiiiii_param_0,
	.param .u32 _Z30panel_update_kernel_1x256_ILP2P6__halfiiiii_param_1,
	.param .u32 _Z30panel_update_kernel_1x256_ILP2P6__halfiiiii_param_2,
	.param .u32 _Z30panel_update_kernel_1x256_ILP2P6__halfiiiii_param_3,
	.param .u32 _Z30panel_update_kernel_1x256_ILP2P6__halfiiiii_param_4,
	.param .u32 _Z30panel_update_kernel_1x256_ILP2P6__halfiiiii_param_5
)
{
	.reg .pred 	%p<5>;
	.reg .b16 	%rs<14>;
	.reg .b32 	%r<17>;
	.reg .b64 	%rd<24>;

	ld.param.u64 	%rd4, [_Z30panel_update_kernel_1x256_ILP2P6__halfiiiii_param_0];
	ld.param.u32 	%r7, [_Z30panel_update_kernel_1x256_ILP2P6__halfiiiii_param_1];
	ld.param.u32 	%r8, [_Z30panel_update_kernel_1x256_ILP2P6__halfiiiii_param_2];
	ld.param.u32 	%r9, [_Z30panel_update_kernel_1x256_ILP2P6__halfiiiii_param_3];
	ld.param.u32 	%r10, [_Z30panel_update_kernel_1x256_ILP2P6__halfiiiii_param_4];
	ld.param.u32 	%r11, [_Z30panel_update_kernel_1x256_ILP2P6__halfiiiii_param_5];
	cvta.to.global.u64 	%rd1, %rd4;
	add.s32 	%r1, %r11, %r9;
	add.s32 	%r2, %r10, %r9;
	setp.ge.s32 	%p1, %r1, %r7;
	@%p1 bra 	$L__BB3_6;
	add.s32 	%r3, %r1, 1;
	mov.u32 	%r12, %ctaid.x;
	add.s32 	%r4, %r3, %r12;
	setp.ge.s32 	%p2, %r4, %r2;
	@%p2 bra 	$L__BB3_6;
	mov.u32 	%r13, %ctaid.y;
	shl.b32 	%r14, %r13, 9;
	mov.u32 	%r15, %tid.x;
	add.s32 	%r16, %r14, %r15;
	add.s32 	%r5, %r16, %r3;
	add.s32 	%r6, %r5, 256;
	cvt.s64.s32 	%rd2, %r1;
	mul.wide.s32 	%rd3, %r4, %r8;
	add.s64 	%rd5, %rd3, %rd2;
	shl.b64 	%rd6, %rd5, 1;
	add.s64 	%rd7, %rd1, %rd6;
	ld.global.u16 	%rs1, [%rd7];
	setp.ge.s32 	%p3, %r5, %r7;
	@%p3 bra 	$L__BB3_4;
	cvt.s64.s32 	%rd8, %r8;
	cvt.s64.s32 	%rd9, %r5;
	mad.lo.s64 	%rd10, %rd2, %rd8, %rd9;
	shl.b64 	%rd11, %rd10, 1;
	add.s64 	%rd12, %rd1, %rd11;
	ld.global.u16 	%rs3, [%rd12];
	add.s64 	%rd13, %rd3, %rd9;
	shl.b64 	%rd14, %rd13, 1;
	add.s64 	%rd15, %rd1, %rd14;
	ld.global.u16 	%rs6, [%rd15];
	// begin inline asm
	{mul.f16 %rs2,%rs3,%rs1;
}
	// end inline asm
	// begin inline asm
	{sub.f16 %rs5,%rs6,%rs2;
}
	// end inline asm
	st.global.u16 	[%rd15], %rs5;
$L__BB3_4:
	setp.ge.s32 	%p4, %r6, %r7;
	@%p4 bra 	$L__BB3_6;
	cvt.s64.s32 	%rd16, %r8;
	cvt.s64.s32 	%rd17, %r6;
	mad.lo.s64 	%rd18, %rd2, %rd16, %rd17;
	shl.b64 	%rd19, %rd18, 1;
	add.s64 	%rd20, %rd1, %rd19;
	ld.global.u16 	%rs9, [%rd20];
	add.s64 	%rd21, %rd3, %rd17;
	shl.b64 	%rd22, %rd21, 1;
	add.s64 	%rd23, %rd1, %rd22;
	ld.global.u16 	%rs12, [%rd23];
	// begin inline asm
	{mul.f16 %rs8,%rs9,%rs1;
}
	// end inline asm
	// begin inline asm
	{sub.f16 %rs11,%rs12,%rs8;
}
	// end inline asm
	st.global.u16 	[%rd23], %rs11;
$L__BB3_6:
	ret;

}
	// .globl	_Z30panel_update_kernel_1x256_ILP4P6__halfiiiii
.visible .entry _Z30panel_update_kernel_1x256_ILP4P6__halfiiiii(
	.param .u64 .ptr .align 1 _Z30panel_update_kernel_1x256_ILP4P6__halfiiiii_param_0,
	.param .u32 _Z30panel_update_kernel_1x256_ILP4P6__halfiiiii_param_1,
	.param .u32 _Z30panel_update_kernel_1x256_ILP4P6__halfiiiii_param_2,
	.param .u32 _Z30panel_update_kernel_1x256_ILP4P6__halfiiiii_param_3,
	.param .u32 _Z30panel_update_kernel_1x256_ILP4P6__halfiiiii_param_4,
	.param .u32 _Z30panel_update_kernel_1x256_ILP4P6__halfiiiii_param_5
)
{
	.reg .pred 	%p<7>;
	.reg .b16 	%rs<26>;
	.reg .b32 	%r<19>;
	.reg .b64 	%rd<37>;

	ld.param.u64 	%rd4, [_Z30panel_update_kernel_1x256_ILP4P6__halfiiiii_param_0];
	ld.param.u32 	%r9, [_Z30panel_update_kernel_1x256_ILP4P6__halfiiiii_param_1];
	ld.param.u32 	%r10, [_Z30panel_update_kernel_1x256_ILP4P6__halfiiiii_param_2];
	ld.param.u32 	%r11, [_Z30panel_update_kernel_1x256_ILP4P6__halfiiiii_param_3];
	ld.param.u32 	%r12, [_Z30panel_update_kernel_1x256_ILP4P6__halfiiiii_param_4];
	ld.param.u32 	%r13, [_Z30panel_update_kernel_1x256_ILP4P6__halfiiiii_param_5];
	cvta.to.global.u64 	%rd1, %rd4;
	add.s32 	%r1, %r13, %r11;
	add.s32 	%r2, %r12, %r11;
	setp.ge.s32 	%p1, %r1, %r9;
	@%p1 bra 	$L__BB4_7;
	add.s32 	%r3, %r1, 1;
	mov.u32 	%r14, %ctaid.x;
	add.s32 	%r4, %r3, %r14;
	setp.ge.s32 	%p2, %r4, %r2;
	@%p2 bra 	$L__BB4_7;
	mov.u32 	%r15, %ctaid.y;
	shl.b32 	%r16, %r15, 10;
	cvt.s64.s32 	%rd5, %r1;
	mul.wide.s32 	%rd2, %r4, %r10;
	add.s64 	%rd6, %rd2, %rd5;
	shl.b64 	%rd7, %rd6, 1;
	add.s64 	%rd8, %rd1, %rd7;
	ld.global.u16 	%rs1, [%rd8];
	mov.u32 	%r17, %tid.x;
	or.b32  	%r18, %r16, %r17;
	add.s32 	%r5, %r18, %r3;
	mul.wide.s32 	%rd3, %r1, %r10;
	setp.ge.s32 	%p3, %r5, %r9;
	@%p3 bra 	$L__BB4_7;
	cvt.s64.s32 	%rd9, %r5;
	add.s64 	%rd10, %rd3, %rd9;
	shl.b64 	%rd11, %rd10, 1;
	add.s64 	%rd12, %rd1, %rd11;
	ld.global.u16 	%rs3, [%rd12];
	add.s64 	%rd13, %rd2, %rd9;
	shl.b64 	%rd14, %rd13, 1;
	add.s64 	%rd15, %rd1, %rd14;
	ld.global.u16 	%rs6, [%rd15];
	// begin inline asm
	{mul.f16 %rs2,%rs3,%rs1;
}
	// end inline asm
	// begin inline asm
	{sub.f16 %rs5,%rs6,%rs2;
}
	// end inline asm
	st.global.u16 	[%rd15], %rs5;
	add.s32 	%r6, %r5, 256;
	setp.ge.s32 	%p4, %r6, %r9;
	@%p4 bra 	$L__BB4_7;
	cvt.s64.s32 	%rd16, %r6;
	add.s64 	%rd17, %rd3, %rd16;
	shl.b64 	%rd18, %rd17, 1;
	add.s64 	%rd19, %rd1, %rd18;
	ld.global.u16 	%rs9, [%rd19];
	add.s64 	%rd20, %rd2, %rd16;
	shl.b64 	%rd21, %rd20, 1;
	add.s64 	%rd22, %rd1, %rd21;
	ld.global.u16 	%rs12, [%rd22];
	// begin inline asm
	{mul.f16 %rs8,%rs9,%rs1;
}
	// end inline asm
	// begin inline asm
	{sub.f16 %rs11,%rs12,%rs8;
}
	// end inline asm
	st.global.u16 	[%rd22], %rs11;
	add.s32 	%r7, %r5, 512;
	setp.ge.s32 	%p5, %r7, %r9;
	@%p5 bra 	$L__BB4_7;
	cvt.s64.s32 	%rd23, %r7;
	add.s64 	%rd24, %rd3, %rd23;
	shl.b64 	%rd25, %rd24, 1;
	add.s64 	%rd26, %rd1, %rd25;
	ld.global.u16 	%rs15, [%rd26];
	add.s64 	%rd27, %rd2, %rd23;
	shl.b64 	%rd28, %rd27, 1;
	add.s64 	%rd29, %rd1, %rd28;
	ld.global.u16 	%rs18, [%rd29];
	// begin inline asm
	{mul.f16 %rs14,%rs15,%rs1;
}
	// end inline asm
	// begin inline asm
	{sub.f16 %rs17,%rs18,%rs14;
}
	// end inline asm
	st.global.u16 	[%rd29], %rs17;
	add.s32 	%r8, %r5, 768;
	setp.ge.s32 	%p6, %r8, %r9;
	@%p6 bra 	$L__BB4_7;
	cvt.s64.s32 	%rd30, %r8;
	add.s64 	%rd31, %rd3, %rd30;
	shl.b64 	%rd32, %rd31, 1;
	add.s64 	%rd33, %rd1, %rd32;
	ld.global.u16 	%rs21, [%rd33];
	add.s64 	%rd34, %rd2, %rd30;
	shl.b64 	%rd35, %rd34, 1;
	add.s64 	%rd36, %rd1, %rd35;
	ld.global.u16 	%rs24, [%rd36];
	// begin inline asm
	{mul.f16 %rs20,%rs21,%rs1;
}
	// end inline asm
	// begin inline asm
	{sub.f16 %rs23,%rs24,%rs20;
}
	// end inline asm
	st.global.u16 	[%rd36], %rs23;
$L__BB4_7:
	ret;

}
	// .globl	_Z31panel_update_kernel_1x256_half2P6__halfiiiii
.visible .entry _Z31panel_update_kernel_1x256_half2P6__halfiiiii(
	.param .u64 .ptr .align 1 _Z31panel_update_kernel_1x256_half2P6__halfiiiii_param_0,
	.param .u32 _Z31panel_update_kernel_1x256_half2P6__halfiiiii_param_1,
	.param .u32 _Z31panel_update_kernel_1x256_half2P6__halfiiiii_param_2,
	.param .u32 _Z31panel_update_kernel_1x256_half2P6__halfiiiii_param_3,
	.param .u32 _Z31panel_update_kernel_1x256_half2P6__halfiiiii_param_4,
	.param .u32 _Z31panel_update_kernel_1x256_half2P6__halfiiiii_param_5
)
{
	.reg .pred 	%p<5>;
	.reg .b16 	%rs<14>;
	.reg .b32 	%r<25>;
	.reg .b64 	%rd<29>;

	ld.param.u64 	%rd2, [_Z31panel_update_kernel_1x256_half2P6__halfiiiii_param_0];
	ld.param.u32 	%r6, [_Z31panel_update_kernel_1x256_half2P6__halfiiiii_param_1];
	ld.param.u32 	%r7, [_Z31panel_update_kernel_1x256_half2P6__halfiiiii_param_2];
	ld.param.u32 	%r8, [_Z31panel_update_kernel_1x256_half2P6__halfiiiii_param_3];
	ld.param.u32 	%r9, [_Z31panel_update_kernel_1x256_half2P6__halfiiiii_param_4];
	ld.param.u32 	%r10, [_Z31panel_update_kernel_1x256_half2P6__halfiiiii_param_5];
	cvta.to.global.u64 	%rd1, %rd2;
	add.s32 	%r1, %r10, %r8;
	add.s32 	%r2, %r9, %r8;
	setp.ge.s32 	%p1, %r1, %r6;
	@%p1 bra 	$L__BB5_6;
	add.s32 	%r3, %r1, 1;
	mov.u32 	%r11, %ctaid.x;
	add.s32 	%r4, %r3, %r11;
	setp.ge.s32 	%p2, %r4, %r2;
	@%p2 bra 	$L__BB5_6;
	mov.u32 	%r12, %ctaid.y;
	shl.b32 	%r13, %r12, 9;
	mov.u32 	%r14, %tid.x;
	shl.b32 	%r15, %r14, 1;
	add.s32 	%r16, %r15, %r13;
	add.s32 	%r5, %r16, %r3;
	add.s32 	%r17, %r5, 1;
	setp.lt.s32 	%p3, %r17, %r6;
	@%p3 bra 	$L__BB5_5;
	setp.ge.s32 	%p4, %r5, %r6;
	@%p4 bra 	$L__BB5_6;
	cvt.s64.s32 	%rd3, %r1;
	mul.wide.s32 	%rd4, %r4, %r7;
	add.s64 	%rd5, %rd4, %rd3;
	shl.b64 	%rd6, %rd5, 1;
	add.s64 	%rd7, %rd1, %rd6;
	ld.global.u16 	%rs3, [%rd7];
	cvt.s64.s32 	%rd8, %r5;
	mul.wide.s32 	%rd9, %r1, %r7;
	add.s64 	%rd10, %rd9, %rd8;
	shl.b64 	%rd11, %rd10, 1;
	add.s64 	%rd12, %rd1, %rd11;
	ld.global.u16 	%rs2, [%rd12];
	add.s64 	%rd13, %rd4, %rd8;
	shl.b64 	%rd14, %rd13, 1;
	add.s64 	%rd15, %rd1, %rd14;
	ld.global.u16 	%rs5, [%rd15];
	// begin inline asm
	{mul.f16 %rs1,%rs2,%rs3;
}
	// end inline asm
	// begin inline asm
	{sub.f16 %rs4,%rs5,%rs1;
}
	// end inline asm
	st.global.u16 	[%rd15], %rs4;
	bra.uni 	$L__BB5_6;
$L__BB5_5:
	cvt.s64.s32 	%rd16, %r1;
	mul.wide.s32 	%rd17, %r4, %r7;
	add.s64 	%rd18, %rd17, %rd16;
	shl.b64 	%rd19, %rd18, 1;
	add.s64 	%rd20, %rd1, %rd19;
	ld.global.u16 	%rs7, [%rd20];
	// begin inline asm
	{  mov.b32 %r18, {%rs7,%rs7};}

	// end inline asm
	cvt.s64.s32 	%rd21, %r5;
	mul.wide.s32 	%rd22, %r1, %r7;
	add.s64 	%rd23, %rd22, %rd21;
	shl.b64 	%rd24, %rd23, 1;
	add.s64 	%rd25, %rd1, %rd24;
	ld.global.u16 	%rs8, [%rd25];
	ld.global.u16 	%rs9, [%rd25+2];
	add.s64 	%rd26, %rd17, %rd21;
	shl.b64 	%rd27, %rd26, 1;
	add.s64 	%rd28, %rd1, %rd27;
	ld.global.u16 	%rs10, [%rd28];
	ld.global.u16 	%rs11, [%rd28+2];
	mov.b32 	%r23, {%rs10, %rs11};
	mov.b32 	%r20, {%rs8, %rs9};
	// begin inline asm
	{mul.f16x2 %r19,%r20,%r18;
}
	// end inline asm
	// begin inline asm
	{sub.f16x2 %r22,%r23,%r19;
}
	// end inline asm
	mov.b32 	{%rs12, %rs13}, %r22;
	st.global.u16 	[%rd28], %rs12;
	st.global.u16 	[%rd28+2], %rs13;
$L__BB5_6:
	ret;

}


// ===== COMPILED SASS (sm_100) =====

	.target	sm_100

	.elftype	@"ET_EXEC"


//--------------------- .note.nv.tkinfo           --------------------------
	.section	.note.nv.tkinfo,"",@"SHT_NOTE"
	.sectionflags	@"SHF_NOTE_NV_TKINFO"
	.tkinfo
        /*0018*/ 	.word	0x00000002
        /*0030*/ 	.string	""
        /*0030*/ 	.string	"ptxas"
        /*0030*/ 	.string	"Cuda compilation tools, release 13.0, V13.0.88"
        /*0030*/ 	.string	"Build cuda_13.0.r13.0/compiler.36424714_0"
        /*0030*/ 	.string	"-arch sm_100 -m 64 "



//--------------------- .note.nv.cuinfo           --------------------------
	.section	.note.nv.cuinfo,"",@"SHT_NOTE"
	.sectionflags	@"SHF_NOTE_NV_CUINFO"
        /*0018*/ 	.short	0x0002
        /*001a*/ 	.short	0x0064
        /*001c*/ 	.short	0x0082
	.zero		2


//--------------------- .nv.info                  --------------------------
	.section	.nv.info,"",@"SHT_CUDA_INFO"
	.align	4


	//----- nvinfo : EIATTR_REGCOUNT
	.align		4
        /*0000*/ 	.byte	0x04, 0x2f
        /*0002*/ 	.short	(.L_1 - .L_0)
	.align		4
.L_0:
        /*0004*/ 	.word	index@(_Z36panel_pivot_and_prescale_coop_kernelP6__halfiiiiS0_PiiS1_)
        /*0008*/ 	.word	0x0000001c


	//----- nvinfo : EIATTR_FRAME_SIZE
	.align		4
.L_1:
        /*000c*/ 	.byte	0x04, 0x11
        /*000e*/ 	.short	(.L_3 - .L_2)
	.align		4
.L_2:
        /*0010*/ 	.word	index@(_Z36panel_pivot_and_prescale_coop_kernelP6__halfiiiiS0_PiiS1_)
        /*0014*/ 	.word	0x00000000


	//----- nvinfo : EIATTR_REGCOUNT
	.align		4
.L_3:
        /*0018*/ 	.byte	0x04, 0x2f
        /*001a*/ 	.short	(.L_5 - .L_4)
	.align		4
.L_4:
        /*001c*/ 	.word	index@(_Z21panel_row_swap_kernelP6__halfiiiiiPKi)
        /*0020*/ 	.word	0x0000000c


	//----- nvinfo : EIATTR_FRAME_SIZE
	.align		4
.L_5:
        /*0024*/ 	.byte	0x04, 0x11
        /*0026*/ 	.short	(.L_7 - .L_6)
	.align		4
.L_6:
        /*0028*/ 	.word	index@(_Z21panel_row_swap_kernelP6__halfiiiiiPKi)
        /*002c*/ 	.word	0x00000000


	//----- nvinfo : EIATTR_REGCOUNT
	.align		4
.L_7:
        /*0030*/ 	.byte	0x04, 0x2f
        /*0032*/ 	.short	(.L_9 - .L_8)
	.align		4
.L_8:
        /*0034*/ 	.word	index@(_Z31panel_update_kernel_1x256_basicP6__halfiiiii)
        /*0038*/ 	.word	0x00000010


	//----- nvinfo : EIATTR_FRAME_SIZE
	.align		4
.L_9:
        /*003c*/ 	.byte	0x04, 0x11
        /*003e*/ 	.short	(.L_11 - .L_10)
	.align		4
.L_10:
        /*0040*/ 	.word	index@(_Z31panel_update_kernel_1x256_basicP6__halfiiiii)
        /*0044*/ 	.word	0x00000000


	//----- nvinfo : EIATTR_REGCOUNT
	.align		4
.L_11:
        /*0048*/ 	.byte	0x04, 0x2f
        /*004a*/ 	.short	(.L_13 - .L_12)
	.align		4
.L_12:
        /*004c*/ 	.word	index@(_Z30panel_update_kernel_1x256_ILP2P6__halfiiiii)
        /*0050*/ 	.word	0x00000016


	//----- nvinfo : EIATTR_FRAME_SIZE
	.align		4
.L_13:
        /*0054*/ 	.byte	0x04, 0x11
        /*0056*/ 	.short	(.L_15 - .L_14)
	.align		4
.L_14:
        /*0058*/ 	.word	index@(_Z30panel_update_kernel_1x256_ILP2P6__halfiiiii)
        /*005c*/ 	.word	0x00000000


	//----- nvinfo : EIATTR_REGCOUNT
	.align		4
.L_15:
        /*0060*/ 	.byte	0x04, 0x2f
        /*0062*/ 	.short	(.L_17 - .L_16)
	.align		4
.L_16:
        /*0064*/ 	.word	index@(_Z30panel_update_kernel_1x256_ILP4P6__halfiiiii)
        /*0068*/ 	.word	0x00000018


	//----- nvinfo : EIATTR_FRAME_SIZE
	.align		4
.L_17:
        /*006c*/ 	.byte	0x04, 0x11
        /*006e*/ 	.short	(.L_19 - .L_18)
	.align		4
.L_18:
        /*0070*/ 	.word	index@(_Z30panel_update_kernel_1x256_ILP4P6__halfiiiii)
        /*0074*/ 	.word	0x00000000


	//----- nvinfo : EIATTR_REGCOUNT
	.align		4
.L_19:
        /*0078*/ 	.byte	0x04, 0x2f
        /*007a*/ 	.short	(.L_21 - .L_20)
	.align		4
.L_20:
        /*007c*/ 	.word	index@(_Z31panel_update_kernel_1x256_half2P6__halfiiiii)
        /*0080*/ 	.word	0x00000012


	//----- nvinfo : EIATTR_FRAME_SIZE
	.align		4
.L_21:
        /*0084*/ 	.byte	0x04, 0x11
        /*0086*/ 	.short	(.L_23 - .L_22)
	.align		4
.L_22:
        /*0088*/ 	.word	index@(_Z31panel_update_kernel_1x256_half2P6__halfiiiii)
        /*008c*/ 	.word	0x00000000


	//----- nvinfo : EIATTR_MIN_STACK_SIZE
	.align		4
.L_23:
        /*0090*/ 	.byte	0x04, 0x12
        /*0092*/ 	.short	(.L_25 - .L_24)
	.align		4
.L_24:
        /*0094*/ 	.word	index@(_Z31panel_update_kernel_1x256_half2P6__halfiiiii)
        /*0098*/ 	.word	0x00000000


	//----- nvinfo : EIATTR_MIN_STACK_SIZE
	.align		4
.L_25:
        /*009c*/ 	.byte	0x04, 0x12
        /*009e*/ 	.short	(.L_27 - .L_26)
	.align		4
.L_26:
        /*00a0*/ 	.word	index@(_Z30panel_update_kernel_1x256_ILP4P6__halfiiiii)
        /*00a4*/ 	.word	0x00000000


	//----- nvinfo : EIATTR_MIN_STACK_SIZE
	.align		4
.L_27:
        /*00a8*/ 	.byte	0x04, 0x12
        /*00aa*/ 	.short	(.L_29 - .L_28)
	.align		4
.L_28:
        /*00ac*/ 	.word	index@(_Z30panel_update_kernel_1x256_ILP2P6__halfiiiii)
        /*00b0*/ 	.word	0x00000000


	//----- nvinfo : EIATTR_MIN_STACK_SIZE
	.align		4
.L_29:
        /*00b4*/ 	.byte	0x04, 0x12
        /*00b6*/ 	.short	(.L_31 - .L_30)
	.align		4
.L_30:
        /*00b8*/ 	.word	index@(_Z31panel_update_kernel_1x256_basicP6__halfiiiii)
        /*00bc*/ 	.word	0x00000000


	//----- nvinfo : EIATTR_MIN_STACK_SIZE
	.align		4
.L_31:
        /*00c0*/ 	.byte	0x04, 0x12
        /*00c2*/ 	.short	(.L_33 - .L_32)
	.align		4
.L_32:
        /*00c4*/ 	.word	index@(_Z21panel_row_swap_kernelP6__halfiiiiiPKi)
        /*00c8*/ 	.word	0x00000000


	//----- nvinfo : EIATTR_MIN_STACK_SIZE
	.align		4
.L_33:
        /*00cc*/ 	.byte	0x04, 0x12
        /*00ce*/ 	.short	(.L_35 - .L_34)
	.align		4
.L_34:
        /*00d0*/ 	.word	index@(_Z36panel_pivot_and_prescale_coop_kernelP6__halfiiiiS0_PiiS1_)
        /*00d4*/ 	.word	0x00000000
.L_35:


//--------------------- .nv.compat                --------------------------
	.section	.nv.compat,"",@"SHT_CUDA_COMPAT_INFO"
	.align	4
        /*0000*/ 	.byte	0x02, 0x09, 0x00, 0x00, 0x02, 0x02, 0x01, 0x00, 0x02, 0x05, 0x05, 0x00, 0x03, 0x07, 0x01, 0x01
        /*0010*/ 	.byte	0x02, 0x03, 0x00, 0x00, 0x02, 0x06, 0x01, 0x00, 0x04, 0x0b, 0x08, 0x00, 0x09, 0x00, 0x00, 0x00
        /*0020*/ 	.byte	0x00, 0x00, 0x00, 0x00


//--------------------- .nv.info._Z31panel_update_kernel_1x256_half2P6__halfiiiii --------------------------
	.section	.nv.info._Z31panel_update_kernel_1x256_half2P6__halfiiiii,"",@"SHT_CUDA_INFO"
	.sectionflags	@""
	.align	4


	//----- nvinfo : EIATTR_CUDA_API_VERSION
	.align		4
        /*0000*/ 	.byte	0x04, 0x37
        /*0002*/ 	.short	(.L_37 - .L_36)
.L_36:
        /*0004*/ 	.word	0x00000082


	//----- nvinfo : EIATTR_KPARAM_INFO
	.align		4
.L_37:
        /*0008*/ 	.byte	0x04, 0x17
        /*000a*/ 	.short	(.L_39 - .L_38)
.L_38:
        /*000c*/ 	.word	0x00000000
        /*0010*/ 	.short	0x0005
        /*0012*/ 	.short	0x0018
        /*0014*/ 	.byte	0x00, 0xf0, 0x11, 0x00


	//----- nvinfo : EIATTR_KPARAM_INFO
	.align		4
.L_39:
        /*0018*/ 	.byte	0x04, 0x17
        /*001a*/ 	.short	(.L_41 - .L_40)
.L_40:
        /*001c*/ 	.word	0x00000000
        /*0020*/ 	.short	0x0004
        /*0022*/ 	.short	0x0014
        /*0024*/ 	.byte	0x00, 0xf0, 0x11, 0x00


	//----- nvinfo : EIATTR_KPARAM_INFO
	.align		4
.L_41:
        /*0028*/ 	.byte	0x04, 0x17
        /*002a*/ 	.short	(.L_43 - .L_42)
.L_42:
        /*002c*/ 	.word	0x00000000
        /*0030*/ 	.short	0x0003
        /*0032*/ 	.short	0x0010
        /*0034*/ 	.byte	0x00, 0xf0, 0x11, 0x00


	//----- nvinfo : EIATTR_KPARAM_INFO
	.align		4
.L_43:
        /*0038*/ 	.byte	0x04, 0x17
        /*003a*/ 	.short	(.L_45 - .L_44)
.L_44:
        /*003c*/ 	.word	0x00000000
        /*0040*/ 	.short	0x0002
        /*0042*/ 	.short	0x000c
        /*0044*/ 	.byte	0x00, 0xf0, 0x11, 0x00


	//----- nvinfo : EIATTR_KPARAM_INFO
	.align		4
.L_45:
        /*0048*/ 	.byte	0x04, 0x17
        /*004a*/ 	.short	(.L_47 - .L_46)
.L_46:
        /*004c*/ 	.word	0x00000000
        /*0050*/ 	.short	0x0001
        /*0052*/ 	.short	0x0008
        /*0054*/ 	.byte	0x00, 0xf0, 0x11, 0x00


	//----- nvinfo : EIATTR_KPARAM_INFO
	.align		4
.L_47:
        /*0058*/ 	.byte	0x04, 0x17
        /*005a*/ 	.short	(.L_49 - .L_48)
.L_48:
        /*005c*/ 	.word	0x00000000
        /*0060*/ 	.short	0x0000
        /*0062*/ 	.short	0x0000
        /*0064*/ 	.byte	0x00, 0xf5, 0x21, 0x00


	//----- nvinfo : EIATTR_SPARSE_MMA_MASK
	.align		4
.L_49:
        /*0068*/ 	.byte	0x03, 0x50
        /*006a*/ 	.short	0x0000


	//----- nvinfo : EIATTR_MAXREG_COUNT
	.align		4
        /*006c*/ 	.byte	0x03, 0x1b
        /*006e*/ 	.short	0x00ff


	//----- nvinfo : EIATTR_MERCURY_ISA_VERSION
	.align		4
        /*0070*/ 	.byte	0x03, 0x5f
        /*0072*/ 	.short	0x0101


	//----- nvinfo : EIATTR_VRC_CTA_INIT_COUNT
	.align		4
        /*0074*/ 	.byte	0x02, 0x4a
	.zero		1
	.zero		1


	//----- nvinfo : EIATTR_EXIT_INSTR_OFFSETS
	.align		4
        /*0078*/ 	.byte	0x04, 0x1c
        /*007a*/ 	.short	(.L_51 - .L_50)


	//   ....[0]....
.L_50:
        /*007c*/ 	.word	0x00000070


	//   ....[1]....
        /*0080*/ 	.word	0x000000c0


	//   ....[2]....
        /*0084*/ 	.word	0x00000160


	//   ....[3]....
        /*0088*/ 	.word	0x00000290


	//   ....[4]....
        /*008c*/ 	.word	0x00000430


	//----- nvinfo : EIATTR_CRS_STACK_SIZE
	.align		4
.L_51:
        /*0090*/ 	.byte	0x04, 0x1e
        /*0092*/ 	.short	(.L_53 - .L_52)
.L_52:
        /*0094*/ 	.word	0x00000000


	//----- nvinfo : EIATTR_CBANK_PARAM_SIZE
	.align		4
.L_53:
        /*0098*/ 	.byte	0x03, 0x19
        /*009a*/ 	.short	0x001c


	//----- nvinfo : EIATTR_PARAM_CBANK
	.align		4
        /*009c*/ 	.byte	0x04, 0x0a
        /*009e*/ 	.short	(.L_55 - .L_54)
	.align		4
.L_54:
        /*00a0*/ 	.word	index@(.nv.constant0._Z31panel_update_kernel_1x256_half2P6__halfiiiii)
        /*00a4*/ 	.short	0x0380
        /*00a6*/ 	.short	0x001c


	//----- nvinfo : EIATTR_SW_WAR
	.align		4
.L_55:
        /*00a8*/ 	.byte	0x04, 0x36
        /*00aa*/ 	.short	(.L_57 - .L_56)
.L_56:
        /*00ac*/ 	.word	0x00000008
.L_57:


//--------------------- .nv.info._Z30panel_update_kernel_1x256_ILP4P6__halfiiiii --------------------------
	.section	.nv.info._Z30panel_update_kernel_1x256_ILP4P6__halfiiiii,"",@"SHT_CUDA_INFO"
	.sectionflags	@""
	.align	4


	//----- nvinfo : EIATTR_CUDA_API_VERSION
	.align		4
        /*0000*/ 	.byte	0x04, 0x37
        /*0002*/ 	.short	(.L_59 - .L_58)
.L_58:
        /*0004*/ 	.word	0x00000082


	//----- nvinfo : EIATTR_KPARAM_INFO
	.align		4
.L_59:
        /*0008*/ 	.byte	0x04, 0x17
        /*000a*/ 	.short	(.L_61 - .L_60)
.L_60:
        /*000c*/ 	.word	0x00000000
        /*0010*/ 	.short	0x0005
        /*0012*/ 	.short	0x0018
        /*0014*/ 	.byte	0x00, 0xf0, 0x11, 0x00


	//----- nvinfo : EIATTR_KPARAM_INFO
	.align		4
.L_61:
        /*0018*/ 	.byte	0x04, 0x17
        /*001a*/ 	.short	(.L_63 - .L_62)
.L_62:
        /*001c*/ 	.word	0x00000000
        /*0020*/ 	.short	0x0004
        /*0022*/ 	.short	0x0014
        /*0024*/ 	.byte	0x00, 0xf0, 0x11, 0x00


	//----- nvinfo : EIATTR_KPARAM_INFO
	.align		4
.L_63:
        /*0028*/ 	.byte	0x04, 0x17
        /*002a*/ 	.short	(.L_65 - .L_64)
.L_64:
        /*002c*/ 	.word	0x00000000
        /*0030*/ 	.short	0x0003
        /*0032*/ 	.short	0x0010
        /*0034*/ 	.byte	0x00, 0xf0, 0x11, 0x00


	//----- nvinfo : EIATTR_KPARAM_INFO
	.align		4
.L_65:
        /*0038*/ 	.byte	0x04, 0x17
        /*003a*/ 	.short	(.L_67 - .L_66)
.L_66:
        /*003c*/ 	.word	0x00000000
        /*0040*/ 	.short	0x0002
        /*0042*/ 	.short	0x000c
        /*0044*/ 	.byte	0x00, 0xf0, 0x11, 0x00


	//----- nvinfo : EIATTR_KPARAM_INFO
	.align		4
.L_67:
        /*0048*/ 	.byte	0x04, 0x17
        /*004a*/ 	.short	(.L_69 - .L_68)
.L_68:
        /*004c*/ 	.word	0x00000000
        /*0050*/ 	.short	0x0001
        /*0052*/ 	.short	0x0008
        /*0054*/ 	.byte	0x00, 0xf0, 0x11, 0x00


	//----- nvinfo : EIATTR_KPARAM_INFO
	.align		4
.L_69:
        /*0058*/ 	.byte	0x04, 0x17
        /*005a*/ 	.short	(.L_71 - .L_70)
.L_70:
        /*005c*/ 	.word	0x00000000
        /*0060*/ 	.short	0x0000
        /*0062*/ 	.short	0x0000
        /*0064*/ 	.byte	0x00, 0xf5, 0x21, 0x00


	//----- nvinfo : EIATTR_SPARSE_MMA_MASK
	.align		4
.L_71:
        /*0068*/ 	.byte	0x03, 0x50
        /*006a*/ 	.short	0x0000


	//----- nvinfo : EIATTR_MAXREG_COUNT
	.align		4
        /*006c*/ 	.byte	0x03, 0x1b
        /*006e*/ 	.short	0x00ff


	//----- nvinfo : EIATTR_MERCURY_ISA_VERSION
	.align		4
        /*0070*/ 	.byte	0x03, 0x5f
        /*0072*/ 	.short	0x0101


	//----- nvinfo : EIATTR_VRC_CTA_INIT_COUNT
	.align		4
        /*0074*/ 	.byte	0x02, 0x4a
	.zero		1
	.zero		1


	//----- nvinfo : EIATTR_EXIT_INSTR_OFFSETS
	.align		4
        /*0078*/ 	.byte	0x04, 0x1c
        /*007a*/ 	.short	(.L_73 - .L_72)


	//   ....[0]....
.L_72:
        /*007c*/ 	.word	0x00000070


	//   ....[1]....
        /*0080*/ 	.word	0x000000c0


	//   ....[2]....
        /*0084*/ 	.word	0x00000170


	//   ....[3]....
        /*0088*/ 	.word	0x00000290


	//   ....[4]....
        /*008c*/ 	.word	0x00000370


	//   ....[5]....
        /*0090*/ 	.word	0x00000450


	//   ....[6]....
        /*0094*/ 	.word	0x00000510


	//----- nvinfo : EIATTR_CBANK_PARAM_SIZE
	.align		4
.L_73:
        /*0098*/ 	.byte	0x03, 0x19
        /*009a*/ 	.short	0x001c


	//----- nvinfo : EIATTR_PARAM_CBANK
	.align		4
        /*009c*/ 	.byte	0x04, 0x0a
        /*009e*/ 	.short	(.L_75 - .L_74)
	.align		4
.L_74:
        /*00a0*/ 	.word	index@(.nv.constant0._Z30panel_update_kernel_1x256_ILP4P6__halfiiiii)
        /*00a4*/ 	.short	0x0380
        /*00a6*/ 	.short	0x001c


	//----- nvinfo : EIATTR_SW_WAR
	.align		4
.L_75:
        /*00a8*/ 	.byte	0x04, 0x36
        /*00aa*/ 	.short	(.L_77 - .L_76)
.L_76:
        /*00ac*/ 	.word	0x00000008
.L_77:


//--------------------- .nv.info._Z30panel_update_kernel_1x256_ILP2P6__halfiiiii --------------------------
	.section	.nv.info._Z30panel_update_kernel_1x256_ILP2P6__halfiiiii,"",@"SHT_CUDA_INFO"
	.sectionflags	@""
	.align	4


	//----- nvinfo : EIATTR_CUDA_API_VERSION
	.align		4
        /*0000*/ 	.byte	0x04, 0x37
        /*0002*/ 	.short	(.L_79 - .L_78)
.L_78:
        /*0004*/ 	.word	0x00000082


	//----- nvinfo : EIATTR_KPARAM_INFO
	.align		4
.L_79:
        /*0008*/ 	.byte	0x04, 0x17
        /*000a*/ 	.short	(.L_81 - .L_80)
.L_80:
        /*000c*/ 	.word	0x00000000
        /*0010*/ 	.short	0x0005
        /*0012*/ 	.short	0x0018
        /*0014*/ 	.byte	0x00, 0xf0, 0x11, 0x00


	//----- nvinfo : EIATTR_KPARAM_INFO
	.align		4
.L_81:
        /*0018*/ 	.byte	0x04, 0x17
        /*001a*/ 	.short	(.L_83 - .L_82)
.L_82:
        /*001c*/ 	.word	0x00000000
        /*0020*/ 	.short	0x0004
        /*0022*/ 	.short	0x0014
        /*0024*/ 	.byte	0x00, 0xf0, 0x11, 0x00


	//----- nvinfo : EIATTR_KPARAM_INFO
	.align		4
.L_83:
        /*0028*/ 	.byte	0x04, 0x17
        /*002a*/ 	.short	(.L_85 - .L_84)
.L_84:
        /*002c*/ 	.word	0x00000000
        /*0030*/ 	.short	0x0003
        /*0032*/ 	.short	0x0010
        /*0034*/ 	.byte	0x00, 0xf0, 0x11, 0x00


	//----- nvinfo : EIATTR_KPARAM_INFO
	.align		4
.L_85:
        /*0038*/ 	.byte	0x04, 0x17
        /*003a*/ 	.short	(.L_87 - .L_86)
.L_86:
        /*003c*/ 	.word	0x00000000
        /*0040*/ 	.short	0x0002
        /*0042*/ 	.short	0x000c
        /*0044*/ 	.byte	0x00, 0xf0, 0x11, 0x00


	//----- nvinfo : EIATTR_KPARAM_INFO
	.align		4
.L_87:
        /*0048*/ 	.byte	0x04, 0x17
        /*004a*/ 	.short	(.L_89 - .L_88)
.L_88:
        /*004c*/ 	.word	0x00000000
        /*0050*/ 	.short	0x0001
        /*0052*/ 	.short	0x0008
        /*0054*/ 	.byte	0x00, 0xf0, 0x11, 0x00


	//----- nvinfo : EIATTR_KPARAM_INFO
	.align		4
.L_89:
        /*0058*/ 	.byte	0x04, 0x17
        /*005a*/ 	.short	(.L_91 - .L_90)
.L_90:
        /*005c*/ 	.word	0x00000000
        /*0060*/ 	.short	0x0000
        /*0062*/ 	.short	0x0000
        /*0064*/ 	.byte	0x00, 0xf5, 0x21, 0x00


	//----- nvinfo : EIATTR_SPARSE_MMA_MASK
	.align		4
.L_91:
        /*0068*/ 	.byte	0x03, 0x50
        /*006a*/ 	.short	0x0000


	//----- nvinfo : EIATTR_MAXREG_COUNT
	.align		4
        /*006c*/ 	.byte	0x03, 0x1b
        /*006e*/ 	.short	0x00ff


	//----- nvinfo : EIATTR_MERCURY_ISA_VERSION
	.align		4
        /*0070*/ 	.byte	0x03, 0x5f
        /*0072*/ 	.short	0x0101


	//----- nvinfo : EIATTR_VRC_CTA_INIT_COUNT
	.align		4
        /*0074*/ 	.byte	0x02, 0x4a
	.zero		1
	.zero		1


	//----- nvinfo : EIATTR_EXIT_INSTR_OFFSETS
	.align		4
        /*0078*/ 	.byte	0x04, 0x1c
        /*007a*/ 	.short	(.L_93 - .L_92)


	//   ....[0]....
.L_92:
        /*007c*/ 	.word	0x00000070


	//   ....[1]....
        /*0080*/ 	.word	0x000000c0


	//   ....[2]....
        /*0084*/ 	.word	0x000002d0


	//   ....[3]....
        /*0088*/ 	.word	0x000003d0


	//----- nvinfo : EIATTR_CBANK_PARAM_SIZE
	.align		4
.L_93:
        /*008c*/ 	.byte	0x03, 0x19
        /*008e*/ 	.short	0x001c


	//----- nvinfo : EIATTR_PARAM_CBANK
	.align		4
        /*0090*/ 	.byte	0x04, 0x0a
        /*0092*/ 	.short	(.L_95 - .L_94)
	.align		4
.L_94:
        /*0094*/ 	.word	index@(.nv.constant0._Z30panel_update_kernel_1x256_ILP2P6__halfiiiii)
        /*0098*/ 	.short	0x0380
        /*009a*/ 	.short	0x001c


	//----- nvinfo : EIATTR_SW_WAR
	.align		4
.L_95:
        /*009c*/ 	.byte	0x04, 0x36
        /*009e*/ 	.short	(.L_97 - .L_96)
.L_96:
        /*00a0*/ 	.word	0x00000008
.L_97:


//--------------------- .nv.info._Z31panel_update_kernel_1x256_basicP6__halfiiiii --------------------------
	.section	.nv.info._Z31panel_update_kernel_1x256_basicP6__halfiiiii,"",@"SHT_CUDA_INFO"
	.sectionflags	@""
	.align	4


	//----- nvinfo : EIATTR_CUDA_API_VERSION
	.align		4
        /*0000*/ 	.byte	0x04, 0x37
        /*0002*/ 	.short	(.L_99 - .L_98)
.L_98:
        /*0004*/ 	.word	0x00000082


	//----- nvinfo : EIATTR_KPARAM_INFO
	.align		4
.L_99:
        /*0008*/ 	.byte	0x04, 0x17
        /*000a*/ 	.short	(.L_101 - .L_100)
.L_100:
        /*000c*/ 	.word	0x00000000
        /*0010*/ 	.short	0x0005
        /*0012*/ 	.short	0x0018
        /*0014*/ 	.byte	0x00, 0xf0, 0x11, 0x00


	//----- nvinfo : EIATTR_KPARAM_INFO
	.align		4
.L_101:
        /*0018*/ 	.byte	0x04, 0x17
        /*001a*/ 	.short	(.L_103 - .L_102)
.L_102:
        /*001c*/ 	.word	0x00000000
        /*0020*/ 	.short	0x0004
        /*0022*/ 	.short	0x0014
        /*0024*/ 	.byte	0x00, 0xf0, 0x11, 0x00


	//----- nvinfo : EIATTR_KPARAM_INFO
	.align		4
.L_103:
        /*0028*/ 	.byte	0x04, 0x17
        /*002a*/ 	.short	(.L_105 - .L_104)
.L_104:
        /*002c*/ 	.word	0x00000000
        /*0030*/ 	.short	0x0003
        /*0032*/ 	.short	0x0010
        /*0034*/ 	.byte	0x00, 0xf0, 0x11, 0x00


	//----- nvinfo : EIATTR_KPARAM_INFO
	.align		4
.L_105:
        /*0038*/ 	.byte	0x04, 0x17
        /*003a*/ 	.short	(.L_107 - .L_106)
.L_106:
        /*003c*/ 	.word	0x00000000
        /*0040*/ 	.short	0x0002
        /*0042*/ 	.short	0x000c
        /*0044*/ 	.byte	0x00, 0xf0, 0x11, 0x00


	//----- nvinfo : EIATTR_KPARAM_INFO
	.align		4
.L_107:
        /*0048*/ 	.byte	0x04, 0x17
        /*004a*/ 	.short	(.L_109 - .L_108)
.L_108:
        /*004c*/ 	.word	0x00000000
        /*0050*/ 	.short	0x0001
        /*0052*/ 	.short	0x0008
        /*0054*/ 	.byte	0x00, 0xf0, 0x11, 0x00


	//----- nvinfo : EIATTR_KPARAM_INFO
	.align		4
.L_109:
        /*0058*/ 	.byte	0x04, 0x17
        /*005a*/ 	.short	(.L_111 - .L_110)
.L_110:
        /*005c*/ 	.word	0x00000000
        /*0060*/ 	.short	0x0000
        /*0062*/ 	.short	0x0000
        /*0064*/ 	.byte	0x00, 0xf5, 0x21, 0x00


	//----- nvinfo : EIATTR_SPARSE_MMA_MASK
	.align		4
.L_111:
        /*0068*/ 	.byte	0x03, 0x50
        /*006a*/ 	.short	0x0000


	//----- nvinfo : EIATTR_MAXREG_COUNT
	.align		4
        /*006c*/ 	.byte	0x03, 0x1b
        /*006e*/ 	.short	0x00ff


	//----- nvinfo : EIATTR_MERCURY_ISA_VERSION
	.align		4
        /*0070*/ 	.byte	0x03, 0x5f
        /*0072*/ 	.short	0x0101


	//----- nvinfo : EIATTR_VRC_CTA_INIT_COUNT
	.align		4
        /*0074*/ 	.byte	0x02, 0x4a
	.zero		1
	.zero		1


	//----- nvinfo : EIATTR_EXIT_INSTR_OFFSETS
	.align		4
        /*0078*/ 	.byte	0x04, 0x1c
        /*007a*/ 	.short	(.L_113 - .L_112)


	//   ....[0]....
.L_112:
        /*007c*/ 	.word	0x00000070


	//   ....[1]....
        /*0080*/ 	.word	0x000000c0


	//   ....[2]....
        /*0084*/ 	.word	0x00000120


	//   ....[3]....
        /*0088*/ 	.word	0x00000260


	//----- nvinfo : EIATTR_CBANK_PARAM_SIZE
	.align		4
.L_113:
        /*008c*/ 	.byte	0x03, 0x19
        /*008e*/ 	.short	0x001c


	//----- nvinfo : EIATTR_PARAM_CBANK
	.align		4
        /*0090*/ 	.byte	0x04, 0x0a
        /*0092*/ 	.short	(.L_115 - .L_114)
	.align		4
.L_114:
        /*0094*/ 	.word	index@(.nv.constant0._Z31panel_update_kernel_1x256_basicP6__halfiiiii)
        /*0098*/ 	.short	0x0380
        /*009a*/ 	.short	0x001c


	//----- nvinfo : EIATTR_SW_WAR
	.align		4
.L_115:
        /*009c*/ 	.byte	0x04, 0x36
        /*009e*/ 	.short	(.L_117 - .L_116)
.L_116:
        /*00a0*/ 	.word	0x00000008
.L_117:


//--------------------- .nv.info._Z21panel_row_swap_kernelP6__halfiiiiiPKi --------------------------
	.section	.nv.info._Z21panel_row_swap_kernelP6__halfiiiiiPKi,"",@"SHT_CUDA_INFO"
	.sectionflags	@""
	.align	4


	//----- nvinfo : EIATTR_CUDA_API_VERSION
	.align		4
        /*0000*/ 	.byte	0x04, 0x37
        /*0002*/ 	.short	(.L_119 - .L_118)
.L_118:
        /*0004*/ 	.word	0x00000082


	//----- nvinfo : EIATTR_KPARAM_INFO
	.align		4
.L_119:
        /*0008*/ 	.byte	0x04, 0x17
        /*000a*/ 	.short	(.L_121 - .L_120)
.L_120:
        /*000c*/ 	.word	0x00000000
        /*0010*/ 	.short	0x0006
        /*0012*/ 	.short	0x0020
        /*0014*/ 	.byte	0x00, 0xf5, 0x21, 0x00


	//----- nvinfo : EIATTR_KPARAM_INFO
	.align		4
.L_121:
        /*0018*/ 	.byte	0x04, 0x17
        /*001a*/ 	.short	(.L_123 - .L_122)
.L_122:
        /*001c*/ 	.word	0x00000000
        /*0020*/ 	.short	0x0005
        /*0022*/ 	.short	0x0018
        /*0024*/ 	.byte	0x00, 0xf0, 0x11, 0x00


	//----- nvinfo : EIATTR_KPARAM_INFO
	.align		4
.L_123:
        /*0028*/ 	.byte	0x04, 0x17
        /*002a*/ 	.short	(.L_125 - .L_124)
.L_124:
        /*002c*/ 	.word	0x00000000
        /*0030*/ 	.short	0x0004
        /*0032*/ 	.short	0x0014
        /*0034*/ 	.byte	0x00, 0xf0, 0x11, 0x00


	//----- nvinfo : EIATTR_KPARAM_INFO
	.align		4
.L_125:
        /*0038*/ 	.byte	0x04, 0x17
        /*003a*/ 	.short	(.L_127 - .L_126)
.L_126:
        /*003c*/ 	.word	0x00000000
        /*0040*/ 	.short	0x0003
        /*0042*/ 	.short	0x0010
        /*0044*/ 	.byte	0x00, 0xf0, 0x11, 0x00


	//----- nvinfo : EIATTR_KPARAM_INFO
	.align		4
.L_127:
        /*0048*/ 	.byte	0x04, 0x17
        /*004a*/ 	.short	(.L_129 - .L_128)
.L_128:
        /*004c*/ 	.word	0x00000000
        /*0050*/ 	.short	0x0002
        /*0052*/ 	.short	0x000c
        /*0054*/ 	.byte	0x00, 0xf0, 0x11, 0x00


	//----- nvinfo : EIATTR_KPARAM_INFO
	.align		4
.L_129:
        /*0058*/ 	.byte	0x04, 0x17
        /*005a*/ 	.short	(.L_131 - .L_130)
.L_130:
        /*005c*/ 	.word	0x00000000
        /*0060*/ 	.short	0x0001
        /*0062*/ 	.short	0x0008
        /*0064*/ 	.byte	0x00, 0xf0, 0x11, 0x00


	//----- nvinfo : EIATTR_KPARAM_INFO
	.align		4
.L_131:
        /*0068*/ 	.byte	0x04, 0x17
        /*006a*/ 	.short	(.L_133 - .L_132)
.L_132:
        /*006c*/ 	.word	0x00000000
        /*0070*/ 	.short	0x0000
        /*0072*/ 	.short	0x0000
        /*0074*/ 	.byte	0x00, 0xf5, 0x21, 0x00


	//----- nvinfo : EIATTR_SPARSE_MMA_MASK
	.align		4
.L_133:
        /*0078*/ 	.byte	0x03, 0x50
        /*007a*/ 	.short	0x0000


	//----- nvinfo : EIATTR_MAXREG_COUNT
	.align		4
        /*007c*/ 	.byte	0x03, 0x1b
        /*007e*/ 	.short	0x00ff


	//----- nvinfo : EIATTR_MERCURY_ISA_VERSION
	.align		4
        /*0080*/ 	.byte	0x03, 0x5f
        /*0082*/ 	.short	0x0101


	//----- nvinfo : EIATTR_VRC_CTA_INIT_COUNT
	.align		4
        /*0084*/ 	.byte	0x02, 0x4a
	.zero		1
	.zero		1


	//----- nvinfo : EIATTR_EXIT_INSTR_OFFSETS
	.align		4
        /*0088*/ 	.byte	0x04, 0x1c
        /*008a*/ 	.short	(.L_135 - .L_134)


	//   ....[0]....
.L_134:
        /*008c*/ 	.word	0x00000060


	//   ....[1]....
        /*0090*/ 	.word	0x000000c0


	//   ....[2]....
        /*0094*/ 	.word	0x00000150


	//   ....[3]....
        /*0098*/ 	.word	0x00000250


	//----- nvinfo : EIATTR_CBANK_PARAM_SIZE
	.align		4
.L_135:
        /*009c*/ 	.byte	0x03, 0x19
        /*009e*/ 	.short	0x0028


	//----- nvinfo : EIATTR_PARAM_CBANK
	.align		4
        /*00a0*/ 	.byte	0x04, 0x0a
        /*00a2*/ 	.short	(.L_137 - .L_136)
	.align		4
.L_136:
        /*00a4*/ 	.word	index@(.nv.constant0._Z21panel_row_swap_kernelP6__halfiiiiiPKi)
        /*00a8*/ 	.short	0x0380
        /*00aa*/ 	.short	0x0028


	//----- nvinfo : EIATTR_SW_WAR
	.align		4
.L_137:
        /*00ac*/ 	.byte	0x04, 0x36
        /*00ae*/ 	.short	(.L_139 - .L_138)
.L_138:
        /*00b0*/ 	.word	0x00000008
.L_139:


//--------------------- .nv.info._Z36panel_pivot_and_prescale_coop_kernelP6__halfiiiiS0_PiiS1_ --------------------------
	.section	.nv.info._Z36panel_pivot_and_prescale_coop_kernelP6__halfiiiiS0_PiiS1_,"",@"SHT_CUDA_INFO"
	.sectionflags	@""
	.align	4


	//----- nvinfo : EIATTR_CUDA_API_VERSION
	.align		4
        /*0000*/ 	.byte	0x04, 0x37
        /*0002*/ 	.short	(.L_141 - .L_140)
.L_140:
        /*0004*/ 	.word	0x00000082


	//----- nvinfo : EIATTR_KPARAM_INFO
	.align		4
.L_141:
        /*0008*/ 	.byte	0x04, 0x17
        /*000a*/ 	.short	(.L_143 - .L_142)
.L_142:
        /*000c*/ 	.word	0x00000000
        /*0010*/ 	.short	0x0008
        /*0012*/ 	.short	0x0030
        /*0014*/ 	.byte	0x00, 0xf5, 0x21, 0x00


	//----- nvinfo : EIATTR_KPARAM_INFO
	.align		4
.L_143:
        /*0018*/ 	.byte	0x04, 0x17
        /*001a*/ 	.short	(.L_145 - .L_144)
.L_144:
        /*001c*/ 	.word	0x00000000
        /*0020*/ 	.short	0x0007
        /*0022*/ 	.short	0x0028
        /*0024*/ 	.byte	0x00, 0xf0, 0x11, 0x00


	//----- nvinfo : EIATTR_KPARAM_INFO
	.align		4
.L_145:
        /*0028*/ 	.byte	0x04, 0x17
        /*002a*/ 	.short	(.L_147 - .L_146)
.L_146:
        /*002c*/ 	.word	0x00000000
        /*0030*/ 	.short	0x0006
        /*0032*/ 	.short	0x0020
        /*0034*/ 	.byte	0x00, 0xf5, 0x21, 0x00


	//----- nvinfo : EIATTR_KPARAM_INFO
	.align		4
.L_147:
        /*0038*/ 	.byte	0x04, 0x17
        /*003a*/ 	.short	(.L_149 - .L_148)
.L_148:
        /*003c*/ 	.word	0x00000000
        /*0040*/ 	.short	0x0005
        /*0042*/ 	.short	0x0018
        /*0044*/ 	.byte	0x00, 0xf5, 0x21, 0x00


	//----- nvinfo : EIATTR_KPARAM_INFO
	.align		4
.L_149:
        /*0048*/ 	.byte	0x04, 0x17
        /*004a*/ 	.short	(.L_151 - .L_150)
.L_150:
        /*004c*/ 	.word	0x00000000
        /*0050*/ 	.short	0x0004
        /*0052*/ 	.short	0x0014
        /*0054*/ 	.byte	0x00, 0xf0, 0x11, 0x00


	//----- nvinfo : EIATTR_KPARAM_INFO
	.align		4
.L_151:
        /*0058*/ 	.byte	0x04, 0x17
        /*005a*/ 	.short	(.L_153 - .L_152)
.L_152:
        /*005c*/ 	.word	0x00000000
        /*0060*/ 	.short	0x0003
        /*0062*/ 	.short	0x0010
        /*0064*/ 	.byte	0x00, 0xf0, 0x11, 0x00


	//----- nvinfo : EIATTR_KPARAM_INFO
	.align		4
.L_153:
        /*0068*/ 	.byte	0x04, 0x17
        /*006a*/ 	.short	(.L_155 - .L_154)
.L_154:
        /*006c*/ 	.word	0x00000000
        /*0070*/ 	.short	0x0002
        /*0072*/ 	.short	0x000c
        /*0074*/ 	.byte	0x00, 0xf0, 0x11, 0x00


	//----- nvinfo : EIATTR_KPARAM_INFO
	.align		4
.L_155:
        /*0078*/ 	.byte	0x04, 0x17
        /*007a*/ 	.short	(.L_157 - .L_156)
.L_156:
        /*007c*/ 	.word	0x00000000
        /*0080*/ 	.short	0x0001
        /*0082*/ 	.short	0x0008
        /*0084*/ 	.byte	0x00, 0xf0, 0x11, 0x00


	//----- nvinfo : EIATTR_KPARAM_INFO
	.align		4
.L_157:
        /*0088*/ 	.byte	0x04, 0x17
        /*008a*/ 	.short	(.L_159 - .L_158)
.L_158:
        /*008c*/ 	.word	0x00000000
        /*0090*/ 	.short	0x0000
        /*0092*/ 	.short	0x0000
        /*0094*/ 	.byte	0x00, 0xf5, 0x21, 0x00


	//----- nvinfo : EIATTR_SPARSE_MMA_MASK
	.align		4
.L_159:
        /*0098*/ 	.byte	0x03, 0x50
        /*009a*/ 	.short	0x0000


	//----- nvinfo : EIATTR_MAXREG_COUNT
	.align		4
        /*009c*/ 	.byte	0x03, 0x1b
        /*009e*/ 	.short	0x00ff


	//----- nvinfo : EIATTR_NUM_BARRIERS
	.align		4
        /*00a0*/ 	.byte	0x02, 0x4c
        /*00a2*/ 	.byte	0x01
	.zero		1


	//----- nvinfo : EIATTR_MERCURY_ISA_VERSION
	.align		4
        /*00a4*/ 	.byte	0x03, 0x5f
        /*00a6*/ 	.short	0x0101


	//----- nvinfo : EIATTR_INT_WARP_WIDE_INSTR_OFFSETS
	.align		4
        /*00a8*/ 	.byte	0x04, 0x31
        /*00aa*/ 	.short	(.L_161 - .L_160)


	//   ....[0]....
.L_160:
        /*00ac*/ 	.word	0x00000f50


	//   ....[1]....
        /*00b0*/ 	.word	0x00001090


	//   ....[2]....
        /*00b4*/ 	.word	0x00001620


	//   ....[3]....
        /*00b8*/ 	.word	0x00001760


	//----- nvinfo : EIATTR_COOP_GROUP_MASK_REGIDS
	.align		4
.L_161:
        /*00bc*/ 	.byte	0x04, 0x29
        /*00be*/ 	.short	(.L_163 - .L_162)


	//   ....[0]....
.L_162:
        /*00c0*/ 	.word	0xffffffff


	//   ....[1]....
        /*00c4*/ 	.word	0xffffffff


	//   ....[2]....
        /*00c8*/ 	.word	0xffffffff


	//   ....[3]....
        /*00cc*/ 	.word	0xffffffff


	//   ....[4]....
        /*00d0*/ 	.word	0xffffffff


	//   ....[5]....
        /*00d4*/ 	.word	0xffffffff


	//   ....[6]....
        /*00d8*/ 	.word	0xffffffff


	//   ....[7]....
        /*00dc*/ 	.word	0xffffffff


	//   ....[8]....
        /*00e0*/ 	.word	0xffffffff


	//   ....[9]....
        /*00e4*/ 	.word	0xffffffff


	//   ....[10]....
        /*00e8*/ 	.word	0xffffffff


	//   ....[11]....
        /*00ec*/ 	.word	0xffffffff


	//   ....[12]....
        /*00f0*/ 	.word	0xffffffff


	//   ....[13]....
        /*00f4*/ 	.word	0xffffffff


	//   ....[14]....
        /*00f8*/ 	.word	0xffffffff


	//   ....[15]....
        /*00fc*/ 	.word	0xffffffff


	//   ....[16]....
        /*0100*/ 	.word	0xffffffff


	//   ....[17]....
        /*0104*/ 	.word	0xffffffff


	//   ....[18]....
        /*0108*/ 	.word	0xffffffff


	//   ....[19]....
        /*010c*/ 	.word	0xffffffff


	//   ....[20]....
        /*0110*/ 	.word	0xffffffff


	//   ....[21]....
        /*0114*/ 	.word	0xffffffff


	//   ....[22]....
        /*0118*/ 	.word	0xffffffff


	//   ....[23]....
        /*011c*/ 	.word	0xffffffff


	//   ....[24]....
        /*0120*/ 	.word	0x05000009


	//   ....[25]....
        /*0124*/ 	.word	0x05000009


	//   ....[26]....
        /*0128*/ 	.word	0x05000009


	//   ....[27]....
        /*012c*/ 	.word	0x05000009


	//   ....[28]....
        /*0130*/ 	.word	0x05000009


	//   ....[29]....
        /*0134*/ 	.word	0x05000009


	//   ....[30]....
        /*0138*/ 	.word	0x05000009


	//   ....[31]....
        /*013c*/ 	.word	0x05000009


	//   ....[32]....
        /*0140*/ 	.word	0x05000009


	//   ....[33]....
        /*0144*/ 	.word	0x05000009


	//   ....[34]....
        /*0148*/ 	.word	0x05000009


	//   ....[35]....
        /*014c*/ 	.word	0x05000009


	//   ....[36]....
        /*0150*/ 	.word	0x05000009


	//   ....[37]....
        /*0154*/ 	.word	0x05000009


	//----- nvinfo : EIATTR_COOP_GROUP_INSTR_OFFSETS
	.align		4
.L_163:
        /*0158*/ 	.byte	0x04, 0x28
        /*015a*/ 	.short	(.L_165 - .L_164)


	//   ....[0]....
.L_164:
        /*015c*/ 	.word	0x00000800


	//   ....[1]....
        /*0160*/ 	.word	0x00000840


	//   ....[2]....
        /*0164*/ 	.word	0x000008c0


	//   ....[3]....
        /*0168*/ 	.word	0x000008d0


	//   ....[4]....
        /*016c*/ 	.word	0x00000920


	//   ....[5]....
        /*0170*/ 	.word	0x00000930


	//   ....[6]....
        /*0174*/ 	.word	0x00000990


	//   ....[7]....
        /*0178*/ 	.word	0x000009a0


	//   ....[8]....
        /*017c*/ 	.word	0x000009f0


	//   ....[9]....
        /*0180*/ 	.word	0x00000a00


	//   ....[10]....
        /*0184*/ 	.word	0x00000b80


	//   ....[11]....
        /*0188*/ 	.word	0x00000bc0


	//   ....[12]....
        /*018c*/ 	.word	0x00000be0


	//   ....[13]....
        /*0190*/ 	.word	0x00000c20


	//   ....[14]....
        /*0194*/ 	.word	0x00000c40


	//   ....[15]....
        /*0198*/ 	.word	0x00000c60


	//   ....[16]....
        /*019c*/ 	.word	0x00000ca0


	//   ....[17]....
        /*01a0*/ 	.word	0x00000cc0


	//   ....[18]....
        /*01a4*/ 	.word	0x00000d10


	//   ....[19]....
        /*01a8*/ 	.word	0x00000d20


	//   ....[20]....
        /*01ac*/ 	.word	0x00000e90


	//   ....[21]....
        /*01b0*/ 	.word	0x00001140


	//   ....[22]....
        /*01b4*/ 	.word	0x000015a0


	//   ....[23]....
        /*01b8*/ 	.word	0x00001810


	//   ....[24]....
        /*01bc*/ 	.word	0x00001cf0


	//   ....[25]....
        /*01c0*/ 	.word	0x00001d40


	//   ....[26]....
        /*01c4*/ 	.word	0x00001dd0


	//   ....[27]....
        /*01c8*/ 	.word	0x00001e30


	//   ....[28]....
        /*01cc*/ 	.word	0x00001ec0


	//   ....[29]....
        /*01d0*/ 	.word	0x00001f20


	//   ....[30]....
        /*01d4*/ 	.word	0x00001fb0


	//   ....[31]....
        /*01d8*/ 	.word	0x00002010


	//   ....[32]....
        /*01dc*/ 	.word	0x000020a0


	//   ....[33]....
        /*01e0*/ 	.word	0x00002100


	//   ....[34]....
        /*01e4*/ 	.word	0x000021a0


	//   ....[35]....
        /*01e8*/ 	.word	0x00002260


	//   ....[36]....
        /*01ec*/ 	.word	0x00002320


	//   ....[37]....
        /*01f0*/ 	.word	0x000023e0


	//----- nvinfo : EIATTR_VRC_CTA_INIT_COUNT
	.align		4
.L_165:
        /*01f4*/ 	.byte	0x02, 0x4a
	.zero		1
	.zero		1


	//----- nvinfo : EIATTR_EXIT_INSTR_OFFSETS
	.align		4
        /*01f8*/ 	.byte	0x04, 0x1c
        /*01fa*/ 	.short	(.L_167 - .L_166)


	//   ....[0]....
.L_166:
        /*01fc*/ 	.word	0x00000050


	//   ....[1]....
        /*0200*/ 	.word	0x000018c0


	//   ....[2]....
        /*0204*/ 	.word	0x00001910


	//   ....[3]....
        /*0208*/ 	.word	0x00001ae0


	//   ....[4]....
        /*020c*/ 	.word	0x00001b20


	//   ....[5]....
        /*0210*/ 	.word	0x00001c90


	//----- nvinfo : EIATTR_CRS_STACK_SIZE
	.align		4
.L_167:
        /*0214*/ 	.byte	0x04, 0x1e
        /*0216*/ 	.short	(.L_169 - .L_168)
.L_168:
        /*0218*/ 	.word	0x00000000


	//----- nvinfo : EIATTR_CBANK_PARAM_SIZE
	.align		4
.L_169:
        /*021c*/ 	.byte	0x03, 0x19
        /*021e*/ 	.short	0x0038


	//----- nvinfo : EIATTR_PARAM_CBANK
	.align		4
        /*0220*/ 	.byte	0x04, 0x0a
        /*0222*/ 	.short	(.L_171 - .L_170)
	.align		4
.L_170:
        /*0224*/ 	.word	index@(.nv.constant0._Z36panel_pivot_and_prescale_coop_kernelP6__halfiiiiS0_PiiS1_)
        /*0228*/ 	.short	0x0380
        /*022a*/ 	.short	0x0038


	//----- nvinfo : EIATTR_SW_WAR
	.align		4
.L_171:
        /*022c*/ 	.byte	0x04, 0x36
        /*022e*/ 	.short	(.L_173 - .L_172)
.L_172:
        /*0230*/ 	.word	0x00000008
.L_173:


//--------------------- .nv.callgraph             --------------------------
	.section	.nv.callgraph,"",@"SHT_CUDA_CALLGRAPH"
	.align	4
	.sectionentsize	8
	.align		4
        /*0000*/ 	.word	0x00000000
	.align		4
        /*0004*/ 	.word	0xffffffff
	.align		4
        /*0008*/ 	.word	0x00000000
	.align		4
        /*000c*/ 	.word	0xfffffffe
	.align		4
        /*0010*/ 	.word	0x00000000
	.align		4
        /*0014*/ 	.word	0xfffffffd
	.align		4
        /*0018*/ 	.word	0x00000000
	.align		4
        /*001c*/ 	.word	0xfffffffc


//--------------------- .text._Z31panel_update_kernel_1x256_half2P6__halfiiiii --------------------------
	.section	.text._Z31panel_update_kernel_1x256_half2P6__halfiiiii,"ax",@progbits
	.align	128
        .global         _Z31panel_update_kernel_1x256_half2P6__halfiiiii
        .type           _Z31panel_update_kernel_1x256_half2P6__halfiiiii,@function
        .size           _Z31panel_update_kernel_1x256_half2P6__halfiiiii,(.L_x_66 - _Z31panel_update_kernel_1x256_half2P6__halfiiiii)
        .other          _Z31panel_update_kernel_1x256_half2P6__halfiiiii,@"STO_CUDA_ENTRY STV_DEFAULT"
_Z31panel_update_kernel_1x256_half2P6__halfiiiii:
.text._Z31panel_update_kernel_1x256_half2P6__halfiiiii:
[----:B------:R-:W-:Y:S01]  /*0000*/  LDC R1, c[0x0][0x37c] ;  /* 0x0000df00ff017b82 */ /* 0x000fe20000000800 */
[----:B------:R-:W0:Y:S07]  /*0010*/  LDCU UR4, c[0x0][0x398] ;  /* 0x00007300ff0477ac */ /* 0x000e2e0008000800 */
[----:B------:R-:W1:Y:S01]  /*0020*/  LDC R5, c[0x0][0x388] ;  /* 0x0000e200ff057b82 */ /* 0x000e620000000800 */
[----:B------:R-:W0:Y:S02]  /*0030*/  LDCU.64 UR6, c[0x0][0x390] ;  /* 0x00007200ff0677ac */ /* 0x000e240008000a00 */
[----:B0-----:R-:W-:-:S02]  /*0040*/  UIADD3 UR4, UPT, UPT, UR4, UR6, URZ ;  /* 0x0000000604047290 */ /* 0x001fc4000fffe0ff */
[----:B------:R-:W-:-:S04]  /*0050*/  UIADD3 UR5, UPT, UPT, UR6, UR7, URZ ;  /* 0x0000000706057290 */ /* 0x000fc8000fffe0ff */
[----:B-1----:R-:W-:-:S13]  /*0060*/  ISETP.LE.AND P0, PT, R5, UR4, PT ;  /* 0x0000000405007c0c */ /* 0x002fda000bf03270 */
[----:B------:R-:W-:Y:S05]  /*0070*/  @P0 EXIT ;  /* 0x000000000000094d */ /* 0x000fea0003800000 */
[----:B------:R-:W0:Y:S01]  /*0080*/  S2R R13, SR_CTAID.X ;  /* 0x00000000000d7919 */ /* 0x000e220000002500 */
[----:B------:R-:W-:-:S06]  /*0090*/  UIADD3 UR6, UPT, UPT, UR4, 0x1, URZ ;  /* 0x0000000104067890 */ /* 0x000fcc000fffe0ff */
[----:B0-----:R-:W-:-:S05]  /*00a0*/  VIADD R13, R13, UR6 ;  /* 0x000000060d0d7c36 */ /* 0x001fca0008000000 */
[----:B------:R-:W-:-:S13]  /*00b0*/  ISETP.GE.AND P0, PT, R13, UR5, PT ;  /* 0x000000050d007c0c */ /* 0x000fda000bf06270 */
[----:B------:R-:W-:Y:S05]  /*00c0*/  @P0 EXIT ;  /* 0x000000000000094d */ /* 0x000fea0003800000 */
[----:B------:R-:W0:Y:S01]  /*00d0*/  S2R R0, SR_CTAID.Y ;  /* 0x0000000000007919 */ /* 0x000e220000002600 */
[----:B------:R-:W0:Y:S02]  /*00e0*/  S2R R3, SR_TID.X ;  /* 0x0000000000037919 */ /* 0x000e240000002100 */
[----:B0-----:R-:W-:-:S05]  /*00f0*/  IMAD R0, R0, 0x100, R3 ;  /* 0x0000010000007824 */ /* 0x001fca00078e0203 */
[----:B------:R-:W-:Y:S01]  /*0100*/  LEA R4, R0, UR6, 0x1 ;  /* 0x0000000600047c11 */ /* 0x000fe2000f8e08ff */
[----:B------:R-:W0:Y:S04]  /*0110*/  LDCU.64 UR6, c[0x0][0x358] ;  /* 0x00006b00ff0677ac */ /* 0x000e280008000a00 */
[----:B------:R-:W-:-:S05]  /*0120*/  VIADD R0, R4, 0x1 ;  /* 0x0000000104007836 */ /* 0x000fca0000000000 */
[----:B------:R-:W-:-:S13]  /*0130*/  ISETP.GE.AND P0, PT, R0, R5, PT ;  /* 0x000000050000720c */ /* 0x000fda0003f06270 */
[----:B0-----:R-:W-:Y:S05]  /*0140*/  @!P0 BRA `(.L_x_0) ;  /* 0x0000000000548947 */ /* 0x001fea0003800000 */
[----:B------:R-:W-:-:S13]  /*0150*/  ISETP.GE.AND P0, PT, R4, R5, PT ;  /* 0x000000050400720c */ /* 0x000fda0003f06270 */
[----:B------:R-:W-:Y:S05]  /*0160*/  @P0 EXIT ;  /* 0x000000000000094d */ /* 0x000fea0003800000 */
[----:B------:R-:W0:Y:S01]  /*0170*/  LDC R0, c[0x0][0x38c] ;  /* 0x0000e300ff007b82 */ /* 0x000e220000000800 */
[----:B------:R-:W-:Y:S01]  /*0180*/  USHF.R.S32.HI UR5, URZ, 0x1f, UR4 ;  /* 0x0000001fff057899 */ /* 0x000fe20008011404 */
[----:B------:R-:W-:-:S06]  /*0190*/  SHF.R.S32.HI R5, RZ, 0x1f, R4 ;  /* 0x0000001fff057819 */ /* 0x000fcc0000011404 */
[----:B------:R-:W1:Y:S01]  /*01a0*/  LDC.64 R8, c[0x0][0x380] ;  /* 0x0000e000ff087b82 */ /* 0x000e620000000a00 */
[----:B0-----:R-:W-:-:S04]  /*01b0*/  IMAD.WIDE R2, R13, R0, UR4 ;  /* 0x000000040d027e25 */ /* 0x001fc8000f8e0200 */
[----:B------:R-:W-:-:S04]  /*01c0*/  IMAD.WIDE R6, R0, UR4, R4 ;  /* 0x0000000400067c25 */ /* 0x000fc8000f8e0204 */
[----:B------:R-:W-:Y:S01]  /*01d0*/  IMAD.WIDE R4, R13, R0, R4 ;  /* 0x000000000d047225 */ /* 0x000fe200078e0204 */
[-C--:B-1----:R-:W-:Y:S02]  /*01e0*/  LEA R10, P0, R2, R8.reuse, 0x1 ;  /* 0x00000008020a7211 */ /* 0x082fe400078008ff */
[-C--:B------:R-:W-:Y:S02]  /*01f0*/  LEA R12, P1, R6, R8.reuse, 0x1 ;  /* 0x00000008060c7211 */ /* 0x080fe400078208ff */
[----:B------:R-:W-:Y:S02]  /*0200*/  LEA R8, P2, R4, R8, 0x1 ;  /* 0x0000000804087211 */ /* 0x000fe400078408ff */
[-C--:B------:R-:W-:Y:S02]  /*0210*/  LEA.HI.X R11, R2, R9.reuse, R3, 0x1, P0 ;  /* 0x00000009020b7211 */ /* 0x080fe400000f0c03 */
[-C--:B------:R-:W-:Y:S02]  /*0220*/  LEA.HI.X R13, R6, R9.reuse, R7, 0x1, P1 ;  /* 0x00000009060d7211 */ /* 0x080fe400008f0c07 */
[----:B------:R-:W-:Y:S01]  /*0230*/  LEA.HI.X R9, R4, R9, R5, 0x1, P2 ;  /* 0x0000000904097211 */ /* 0x000fe200010f0c05 */
[----:B------:R-:W2:Y:S04]  /*0240*/  LDG.E.U16 R10, desc[UR6][R10.64] ;  /* 0x000000060a0a7981 */ /* 0x000ea8000c1e1500 */
[----:B------:R-:W2:Y:S04]  /*0250*/  LDG.E.U16 R13, desc[UR6][R12.64] ;  /* 0x000000060c0d7981 */ /* 0x000ea8000c1e1500 */
[----:B------:R-:W2:Y:S02]  /*0260*/  LDG.E.U16 R0, desc[UR6][R8.64] ;  /* 0x0000000608007981 */ /* 0x000ea4000c1e1500 */
[----:B--2---:R-:W-:-:S05]  /*0270*/  HFMA2 R0, -R13.H0_H0, R10.H0_H0, R0.H0_H0 ;  /* 0x2000000a0d007231 */ /* 0x004fca0000040900 */
[----:B------:R-:W-:Y:S01]  /*0280*/  STG.E.U16 desc[UR6][R8.64], R0 ;  /* 0x0000000008007986 */ /* 0x000fe2000c101506 */
[----:B------:R-:W-:Y:S05]  /*0290*/  EXIT ;  /* 0x000000000000794d */ /* 0x000fea0003800000 */
.L_x_0:
[----:B------:R-:W0:Y:S01]  /*02a0*/  LDC R12, c[0x0][0x38c] ;  /* 0x0000e300ff0c7b82 */ /* 0x000e220000000800 */
[----:B------:R-:W-:Y:S01]  /*02b0*/  USHF.R.S32.HI UR5, URZ, 0x1f, UR4 ;  /* 0x0000001fff057899 */ /* 0x000fe20008011404 */
[--C-:B------:R-:W-:Y:S01]  /*02c0*/  SHF.R.S32.HI R3, RZ, 0x1f, R4.reuse ;  /* 0x0000001fff037819 */ /* 0x100fe20000011404 */
[----:B------:R-:W-:-:S05]  /*02d0*/  IMAD.MOV.U32 R2, RZ, RZ, R4 ;  /* 0x000000ffff027224 */ /* 0x000fca00078e0004 */
[----:B------:R-:W1:Y:S01]  /*02e0*/  LDC.64 R14, c[0x0][0x380] ;  /* 0x0000e000ff0e7b82 */ /* 0x000e620000000a00 */
[----:B0-----:R-:W-:-:S04]  /*02f0*/  IMAD.WIDE R8, R12, UR4, R2 ;  /* 0x000000040c087c25 */ /* 0x001fc8000f8e0202 */
[----:B------:R-:W-:-:S04]  /*0300*/  IMAD.WIDE R4, R13, R12, UR4 ;  /* 0x000000040d047e25 */ /* 0x000fc8000f8e020c */
        /* <DEDUP_REMOVED lines=9> */
[----:B------:R-:W3:Y:S04]  /*03a0*/  LDG.E.U16 R9, desc[UR6][R2.64] ;  /* 0x0000000602097981 */ /* 0x000ee8000c1e1500 */
[----:B------:R-:W3:Y:S04]  /*03b0*/  LDG.E.U16 R4, desc[UR6][R2.64+0x2] ;  /* 0x0000020602047981 */ /* 0x000ee8000c1e1500 */
[----:B------:R-:W4:Y:S01]  /*03c0*/  LDG.E.U16 R6, desc[UR6][R6.64] ;  /* 0x0000000606067981 */ /* 0x000f22000c1e1500 */
[----:B--2---:R-:W-:-:S02]  /*03d0*/  PRMT R5, R0, 0x5410, R5 ;  /* 0x0000541000057816 */ /* 0x004fc40000000005 */
[----:B---3--:R-:W-:-:S05]  /*03e0*/  PRMT R0, R9, 0x5410, R4 ;  /* 0x0000541009007816 */ /* 0x008fca0000000004 */
[----:B----4-:R-:W-:-:S05]  /*03f0*/  HFMA2 R0, -R5, R6.H0_H0, R0 ;  /* 0x2000000605007231 */ /* 0x010fca0000000100 */
[----:B------:R-:W-:Y:S01]  /*0400*/  PRMT R4, R0, 0x7632, R4 ;  /* 0x0000763200047816 */ /* 0x000fe20000000004 */
[----:B------:R-:W-:Y:S04]  /*0410*/  STG.E.U16 desc[UR6][R2.64], R0 ;  /* 0x0000000002007986 */ /* 0x000fe8000c101506 */
[----:B------:R-:W-:Y:S01]  /*0420*/  STG.E.U16 desc[UR6][R2.64+0x2], R4 ;  /* 0x0000020402007986 */ /* 0x000fe2000c101506 */
[----:B------:R-:W-:Y:S05]  /*0430*/  EXIT ;  /* 0x000000000000794d */ /* 0x000fea0003800000 */
.L_x_1:
[----:B------:R-:W-:-:S00]  /*0440*/  BRA `(.L_x_1) ;  /* 0xfffffffc00fc7947 */ /* 0x000fc0000383ffff */
[----:B------:R-:W-:-:S00]  /*0450*/  NOP ;  /* 0x0000000000007918 */ /* 0x000fc00000000000 */
        /* <DEDUP_REMOVED lines=10> */
.L_x_66:


//--------------------- .text._Z30panel_update_kernel_1x256_ILP4P6__halfiiiii --------------------------
	.section	.text._Z30panel_update_kernel_1x256_ILP4P6__halfiiiii,"ax",@progbits
	.align	128
        .global         _Z30panel_update_kernel_1x256_ILP4P6__halfiiiii
        .type           _Z30panel_update_kernel_1x256_ILP4P6__halfiiiii,@function
        .size           _Z30panel_update_kernel_1x256_ILP4P6__halfiiiii,(.L_x_67 - _Z30panel_update_kernel_1x256_ILP4P6__halfiiiii)
        .other          _Z30panel_update_kernel_1x256_ILP4P6__halfiiiii,@"STO_CUDA_ENTRY STV_DEFAULT"
_Z30panel_update_kernel_1x256_ILP4P6__halfiiiii:
.text._Z30panel_update_kernel_1x256_ILP4P6__halfiiiii:
        /* <DEDUP_REMOVED lines=13> */
[----:B------:R-:W0:Y:S01]  /*00d0*/  S2R R2, SR_TID.X ;  /* 0x0000000000027919 */ /* 0x000e220000002100 */
[----:B------:R-:W1:Y:S08]  /*00e0*/  S2UR UR5, SR_CTAID.Y ;  /* 0x00000000000579c3 */ /* 0x000e700000002600 */
[----:B------:R-:W2:Y:S08]  /*00f0*/  LDC R0, c[0x0][0x38c] ;  /* 0x0000e300ff007b82 */ /* 0x000eb00000000800 */
[----:B------:R-:W3:Y:S01]  /*0100*/  LDC.64 R4, c[0x0][0x380] ;  /* 0x0000e000ff047b82 */ /* 0x000ee20000000a00 */
[----:B-1----:R-:W-:-:S06]  /*0110*/  USHF.L.U32 UR5, UR5, 0xa, URZ ;  /* 0x0000000a05057899 */ /* 0x002fcc00080006ff */
[----:B0-----:R-:W-:Y:S01]  /*0120*/  LOP3.LUT R2, R2, UR5, RZ, 0xfc, !PT ;  /* 0x0000000502027c12 */ /* 0x001fe2000f8efcff */
[----:B------:R-:W-:-:S04]  /*0130*/  USHF.R.S32.HI UR5, URZ, 0x1f, UR4 ;  /* 0x0000001fff057899 */ /* 0x000fc80008011404 */
[----:B------:R-:W-:Y:S02]  /*0140*/  VIADD R2, R2, UR6 ;  /* 0x0000000602027c36 */ /* 0x000fe40008000000 */
[----:B--2---:R-:W-:-:S03]  /*0150*/  IMAD.WIDE R12, R7, R0, UR4 ;  /* 0x00000004070c7e25 */ /* 0x004fc6000f8e0200 */
[----:B------:R-:W-:-:S13]  /*0160*/  ISETP.GE.AND P0, PT, R2, R9, PT ;  /* 0x000000090200720c */ /* 0x000fda0003f06270 */
[----:B---3--:R-:W-:Y:S05]  /*0170*/  @P0 EXIT ;  /* 0x000000000000094d */ /* 0x008fea0003800000 */
[--C-:B------:R-:W-:Y:S01]  /*0180*/  SHF.R.S32.HI R3, RZ, 0x1f, R2.reuse ;  /* 0x0000001fff037819 */ /* 0x100fe20000011402 */
[----:B------:R-:W0:Y:S01]  /*0190*/  LDCU.64 UR6, c[0x0][0x358] ;  /* 0x00006b00ff0677ac */ /* 0x000e220008000a00 */
[----:B------:R-:W-:Y:S01]  /*01a0*/  LEA R18, P0, R12, R4, 0x1 ;  /* 0x000000040c127211 */ /* 0x000fe200078008ff */
[----:B------:R-:W-:-:S03]  /*01b0*/  IMAD.WIDE R14, R0, UR4, R2 ;  /* 0x00000004000e7c25 */ /* 0x000fc6000f8e0202 */
[-C--:B------:R-:W-:Y:S01]  /*01c0*/  LEA.HI.X R19, R12, R5.reuse, R13, 0x1, P0 ;  /* 0x000000050c137211 */ /* 0x080fe200000f0c0d */
[----:B------:R-:W-:Y:S01]  /*01d0*/  IMAD.WIDE R16, R7, R0, R2 ;  /* 0x0000000007107225 */ /* 0x000fe200078e0202 */
[-C--:B------:R-:W-:Y:S02]  /*01e0*/  LEA R20, P1, R14, R4.reuse, 0x1 ;  /* 0x000000040e147211 */ /* 0x080fe400078208ff */
[----:B------:R-:W-:Y:S02]  /*01f0*/  LEA R10, P2, R16, R4, 0x1 ;  /* 0x00000004100a7211 */ /* 0x000fe400078408ff */
[-C--:B------:R-:W-:Y:S02]  /*0200*/  LEA.HI.X R21, R14, R5.reuse, R15, 0x1, P1 ;  /* 0x000000050e157211 */ /* 0x080fe400008f0c0f */
[----:B------:R-:W-:Y:S01]  /*0210*/  LEA.HI.X R11, R16, R5, R17, 0x1, P2 ;  /* 0x00000005100b7211 */ /* 0x000fe200010f0c11 */
[----:B0-----:R-:W2:Y:S04]  /*0220*/  LDG.E.U16 R6, desc[UR6][R18.64] ;  /* 0x0000000612067981 */ /* 0x001ea8000c1e1500 */
[----:B------:R-:W2:Y:S04]  /*0230*/  LDG.E.U16 R21, desc[UR6][R20.64] ;  /* 0x0000000614157981 */ /* 0x000ea8000c1e1500 */
[----:B------:R-:W2:Y:S01]  /*0240*/  LDG.E.U16 R8, desc[UR6][R10.64] ;  /* 0x000000060a087981 */ /* 0x000ea2000c1e1500 */
[----:B------:R-:W-:-:S05]  /*0250*/  VIADD R12, R2, 0x100 ;  /* 0x00000100020c7836 */ /* 0x000fca0000000000 */
[----:B------:R-:W-:Y:S01]  /*0260*/  ISETP.GE.AND P0, PT, R12, R9, PT ;  /* 0x000000090c00720c */ /* 0x000fe20003f06270 */
[----:B--2---:R-:W-:-:S05]  /*0270*/  HFMA2 R8, -R21.H0_H0, R6.H0_H0, R8.H0_H0 ;  /* 0x2000000615087231 */ /* 0x004fca0000040908 */
[----:B------:R0:W-:Y:S07]  /*0280*/  STG.E.U16 desc[UR6][R10.64], R8 ;  /* 0x000000080a007986 */ /* 0x0001ee000c101506 */
[----:B------:R-:W-:Y:S05]  /*0290*/  @P0 EXIT ;  /* 0x000000000000094d */ /* 0x000fea0003800000 */
[----:B------:R-:W-:-:S03]  /*02a0*/  SHF.R.S32.HI R13, RZ, 0x1f, R12 ;  /* 0x0000001fff0d7819 */ /* 0x000fc6000001140c */
[----:B------:R-:W-:-:S04]  /*02b0*/  IMAD.WIDE R14, R0, UR4, R12 ;  /* 0x00000004000e7c25 */ /* 0x000fc8000f8e020c */
[----:B------:R-:W-:Y:S01]  /*02c0*/  IMAD.WIDE R12, R7, R0, R12 ;  /* 0x00000000070c7225 */ /* 0x000fe200078e020c */
[-C--:B------:R-:W-:Y:S02]  /*02d0*/  LEA R16, P0, R14, R4.reuse, 0x1 ;  /* 0x000000040e107211 */ /* 0x080fe400078008ff */
[----:B0-----:R-:W-:Y:S02]  /*02e0*/  LEA R10, P1, R12, R4, 0x1 ;  /* 0x000000040c0a7211 */ /* 0x001fe400078208ff */
[-C--:B------:R-:W-:Y:S02]  /*02f0*/  LEA.HI.X R17, R14, R5.reuse, R15, 0x1, P0 ;  /* 0x000000050e117211 */ /* 0x080fe400000f0c0f */
[----:B------:R-:W-:-:S04]  /*0300*/  LEA.HI.X R11, R12, R5, R13, 0x1, P1 ;  /* 0x000000050c0b7211 */ /* 0x000fc800008f0c0d */
        /* <DEDUP_REMOVED lines=24> */
[-C--:B0-----:R-:W-:Y:S02]  /*0490*/  LEA R10, P0, R8, R4.reuse, 0x1 ;  /* 0x00000004080a7211 */ /* 0x081fe400078008ff */
[----:B------:R-:W-:Y:S02]  /*04a0*/  LEA R4, P1, R2, R4, 0x1 ;  /* 0x0000000402047211 */ /* 0x000fe400078208ff */
[-C--:B------:R-:W-:Y:S02]  /*04b0*/  LEA.HI.X R11, R8, R5.reuse, R9, 0x1, P0 ;  /* 0x00000005080b7211 */ /* 0x080fe400000f0c09 */
[----:B------:R-:W-:-:S04]  /*04c0*/  LEA.HI.X R5, R2, R5, R3, 0x1, P1 ;  /* 0x0000000502057211 */ /* 0x000fc800008f0c03 */
[----:B------:R-:W2:Y:S04]  /*04d0*/  LDG.E.U16 R11, desc[UR6][R10.64] ;  /* 0x000000060a0b7981 */ /* 0x000ea8000c1e1500 */
[----:B------:R-:W2:Y:S02]  /*04e0*/  LDG.E.U16 R0, desc[UR6][R4.64] ;  /* 0x0000000604007981 */ /* 0x000ea4000c1e1500 */
[----:B--2---:R-:W-:-:S05]  /*04f0*/  HFMA2 R0, -R11.H0_H0, R6.H0_H0, R0.H0_H0 ;  /* 0x200000060b007231 */ /* 0x004fca0000040900 */
[----:B------:R-:W-:Y:S01]  /*0500*/  STG.E.U16 desc[UR6][R4.64], R0 ;  /* 0x0000000004007986 */ /* 0x000fe2000c101506 */
[----:B------:R-:W-:Y:S05]  /*0510*/  EXIT ;  /* 0x000000000000794d */ /* 0x000fea0003800000 */
.L_x_2:
        /* <DEDUP_REMOVED lines=14> */
.L_x_67:


//--------------------- .text._Z30panel_update_kernel_1x256_ILP2P6__halfiiiii --------------------------
	.section	.text._Z30panel_update_kernel_1x256_ILP2P6__halfiiiii,"ax",@progbits
	.align	128
        .global         _Z30panel_update_kernel_1x256_ILP2P6__halfiiiii
        .type           _Z30panel_update_kernel_1x256_ILP2P6__halfiiiii,@function
        .size           _Z30panel_update_kernel_1x256_ILP2P6__halfiiiii,(.L_x_68 - _Z30panel_update_kernel_1x256_ILP2P6__halfiiiii)
        .other          _Z30panel_update_kernel_1x256_ILP2P6__halfiiiii,@"STO_CUDA_ENTRY STV_DEFAULT"
_Z30panel_update_kernel_1x256_ILP2P6__halfiiiii:
.text._Z30panel_update_kernel_1x256_ILP2P6__halfiiiii:
        /* <DEDUP_REMOVED lines=14> */
[----:B------:R-:W1:Y:S01]  /*00e0*/  LDC R5, c[0x0][0x38c] ;  /* 0x0000e300ff057b82 */ /* 0x000e620000000800 */
[----:B------:R-:W-:Y:S01]  /*00f0*/  USHF.R.S32.HI UR5, URZ, 0x1f, UR4 ;  /* 0x0000001fff057899 */ /* 0x000fe20008011404 */
[----:B------:R-:W0:Y:S05]  /*0100*/  S2R R3, SR_TID.X ;  /* 0x0000000000037919 */ /* 0x000e2a0000002100 */
[----:B-1----:R-:W-:-:S04]  /*0110*/  IMAD.WIDE R10, R0, R5, UR4 ;  /* 0x00000004000a7e25 */ /* 0x002fc8000f8e0205 */
[----:B0-----:R-:W-:Y:S02]  /*0120*/  IMAD R8, R8, 0x200, R3 ;  /* 0x0000020008087824 */ /* 0x001fe400078e0203 */
[----:B------:R-:W0:Y:S02]  /*0130*/  LDC.64 R2, c[0x0][0x380] ;  /* 0x0000e000ff027b82 */ /* 0x000e240000000a00 */
[----:B------:R-:W-:Y:S01]  /*0140*/  VIADD R8, R8, UR6 ;  /* 0x0000000608087c36 */ /* 0x000fe20008000000 */
[----:B------:R-:W1:Y:S04]  /*0150*/  LDCU.64 UR6, c[0x0][0x358] ;  /* 0x00006b00ff0677ac */ /* 0x000e680008000a00 */
[----:B------:R-:W-:-:S13]  /*0160*/  ISETP.GE.AND P0, PT, R8, R4, PT ;  /* 0x000000040800720c */ /* 0x000fda0003f06270 */
[----:B------:R-:W-:Y:S01]  /*0170*/  @!P0 SHF.R.S32.HI R6, RZ, 0x1f, R5 ;  /* 0x0000001fff068819 */ /* 0x000fe20000011405 */
[C---:B------:R-:W-:Y:S01]  /*0180*/  @!P0 IMAD R7, R5.reuse, UR5, RZ ;  /* 0x0000000505078c24 */ /* 0x040fe2000f8e02ff */
[--C-:B------:R-:W-:Y:S02]  /*0190*/  @!P0 SHF.R.S32.HI R9, RZ, 0x1f, R8.reuse ;  /* 0x0000001fff098819 */ /* 0x100fe40000011408 */
[----:B0-----:R-:W-:Y:S01]  /*01a0*/  LEA R14, P1, R10, R2, 0x1 ;  /* 0x000000020a0e7211 */ /* 0x001fe200078208ff */
[----:B------:R-:W-:Y:S01]  /*01b0*/  @!P0 IMAD R15, R6, UR4, R7 ;  /* 0x00000004060f8c24 */ /* 0x000fe2000f8e0207 */
[----:B------:R-:W-:Y:S01]  /*01c0*/  @!P0 MOV R7, R9 ;  /* 0x0000000900078202 */ /* 0x000fe20000000f00 */
[--C-:B------:R-:W-:Y:S02]  /*01d0*/  @!P0 IMAD.MOV.U32 R6, RZ, RZ, R8.reuse ;  /* 0x000000ffff068224 */ /* 0x100fe400078e0008 */
[----:B------:R-:W-:-:S04]  /*01e0*/  @!P0 IMAD.WIDE.U32 R16, R5, UR4, R8 ;  /* 0x0000000405108c25 */ /* 0x000fc8000f8e0008 */
[----:B------:R-:W-:Y:S01]  /*01f0*/  @!P0 IMAD.WIDE R12, R0, R5, R6 ;  /* 0x00000005000c8225 */ /* 0x000fe200078e0206 */
[----:B------:R-:W-:-:S03]  /*0200*/  @!P0 LEA R18, P2, R16, R2, 0x1 ;  /* 0x0000000210128211 */ /* 0x000fc600078408ff */
[----:B------:R-:W-:Y:S01]  /*0210*/  @!P0 IMAD.IADD R7, R17, 0x1, R15 ;  /* 0x0000000111078824 */ /* 0x000fe200078e020f */
[----:B------:R-:W-:Y:S02]  /*0220*/  @!P0 LEA R6, P3, R12, R2, 0x1 ;  /* 0x000000020c068211 */ /* 0x000fe400078608ff */
[-C--:B------:R-:W-:Y:S02]  /*0230*/  LEA.HI.X R15, R10, R3.reuse, R11, 0x1, P1 ;  /* 0x000000030a0f7211 */ /* 0x080fe400008f0c0b */
[-C--:B------:R-:W-:Y:S02]  /*0240*/  @!P0 LEA.HI.X R19, R16, R3.reuse, R7, 0x1, P2 ;  /* 0x0000000310138211 */ /* 0x080fe400010f0c07 */
[----:B------:R-:W-:Y:S01]  /*0250*/  @!P0 LEA.HI.X R7, R12, R3, R13, 0x1, P3 ;  /* 0x000000030c078211 */ /* 0x000fe200018f0c0d */
[----:B-1----:R-:W2:Y:S04]  /*0260*/  LDG.E.U16 R9, desc[UR6][R14.64] ;  /* 0x000000060e097981 */ /* 0x002ea8000c1e1500 */
[----:B------:R-:W2:Y:S04]  /*0270*/  @!P0 LDG.E.U16 R18, desc[UR6][R18.64] ;  /* 0x0000000612128981 */ /* 0x000ea8000c1e1500 */
[----:B------:R-:W2:Y:S01]  /*0280*/  @!P0 LDG.E.U16 R11, desc[UR6][R6.64] ;  /* 0x00000006060b8981 */ /* 0x000ea2000c1e1500 */
[----:B------:R-:W-:-:S05]  /*0290*/  VIADD R10, R8, 0x100 ;  /* 0x00000100080a7836 */ /* 0x000fca0000000000 */
[----:B------:R-:W-:Y:S01]  /*02a0*/  ISETP.GE.AND P1, PT, R10, R4, PT ;  /* 0x000000040a00720c */ /* 0x000fe20003f26270 */
[----:B--2---:R-:W-:-:S05]  /*02b0*/  @!P0 HFMA2 R8, -R18.H0_H0, R9.H0_H0, R11.H0_H0 ;  /* 0x2000000912088231 */ /* 0x004fca000004090b */
[----:B------:R0:W-:Y:S07]  /*02c0*/  @!P0 STG.E.U16 desc[UR6][R6.64], R8 ;  /* 0x0000000806008986 */ /* 0x0001ee000c101506 */
[----:B------:R-:W-:Y:S05]  /*02d0*/  @P1 EXIT ;  /* 0x000000000000194d */ /* 0x000fea0003800000 */
[----:B------:R-:W-:Y:S01]  /*02e0*/  SHF.R.S32.HI R4, RZ, 0x1f, R5 ;  /* 0x0000001fff047819 */ /* 0x000fe20000011405 */
[----:B0-----:R-:W-:Y:S01]  /*02f0*/  IMAD R7, R5, UR5, RZ ;  /* 0x0000000505077c24 */ /* 0x001fe2000f8e02ff */
[----:B------:R-:W-:-:S03]  /*0300*/  SHF.R.S32.HI R11, RZ, 0x1f, R10 ;  /* 0x0000001fff0b7819 */ /* 0x000fc6000001140a */
[----:B------:R-:W-:Y:S02]  /*0310*/  IMAD R13, R4, UR4, R7 ;  /* 0x00000004040d7c24 */ /* 0x000fe4000f8e0207 */
[----:B------:R-:W-:-:S04]  /*0320*/  IMAD.WIDE.U32 R6, R5, UR4, R10 ;  /* 0x0000000405067c25 */ /* 0x000fc8000f8e000a */
[----:B------:R-:W-:Y:S01]  /*0330*/  IMAD.WIDE R10, R0, R5, R10 ;  /* 0x00000005000a7225 */ /* 0x000fe200078e020a */
[----:B------:R-:W-:Y:S02]  /*0340*/  IADD3 R0, PT, PT, R13, R7, RZ ;  /* 0x000000070d007210 */ /* 0x000fe40007ffe0ff */
[-C--:B------:R-:W-:Y:S02]  /*0350*/  LEA R4, P0, R6, R2.reuse, 0x1 ;  /* 0x0000000206047211 */ /* 0x080fe400078008ff */
[----:B------:R-:W-:Y:S02]  /*0360*/  LEA R2, P1, R10, R2, 0x1 ;  /* 0x000000020a027211 */ /* 0x000fe400078208ff */
[-C--:B------:R-:W-:Y:S02]  /*0370*/  LEA.HI.X R5, R6, R3.reuse, R0, 0x1, P0 ;  /* 0x0000000306057211 */ /* 0x080fe400000f0c00 */
[----:B------:R-:W-:-:S03]  /*0380*/  LEA.HI.X R3, R10, R3, R11, 0x1, P1 ;  /* 0x000000030a037211 */ /* 0x000fc600008f0c0b */
[----:B------:R-:W2:Y:S04]  /*0390*/  LDG.E.U16 R4, desc[UR6][R4.64] ;  /* 0x0000000604047981 */ /* 0x000ea8000c1e1500 */
[----:B------:R-:W2:Y:S02]  /*03a0*/  LDG.E.U16 R0, desc[UR6][R2.64] ;  /* 0x0000000602007981 */ /* 0x000ea4000c1e1500 */
[----:B--2---:R-:W-:-:S05]  /*03b0*/  HFMA2 R0, -R4.H0_H0, R9.H0_H0, R0.H0_H0 ;  /* 0x2000000904007231 */ /* 0x004fca0000040900 */
[----:B------:R-:W-:Y:S01]  /*03c0*/  STG.E.U16 desc[UR6][R2.64], R0 ;  /* 0x0000000002007986 */ /* 0x000fe2000c101506 */
[----:B------:R-:W-:Y:S05]  /*03d0*/  EXIT ;  /* 0x000000000000794d */ /* 0x000fea0003800000 */
.L_x_3:
        /* <DEDUP_REMOVED lines=10> */
.L_x_68:


//--------------------- .text._Z31panel_update_kernel_1x256_basicP6__halfiiiii --------------------------
	.section	.text._Z31panel_update_kernel_1x256_basicP6__halfiiiii,"ax",@progbits
	.align	128
        .global         _Z31panel_update_kernel_1x256_basicP6__halfiiiii
        .type           _Z31panel_update_kernel_1x256_basicP6__halfiiiii,@function
        .size           _Z31panel_update_kernel_1x256_basicP6__halfiiiii,(.L_x_69 - _Z31panel_update_kernel_1x256_basicP6__halfiiiii)
        .other          _Z31panel_update_kernel_1x256_basicP6__halfiiiii,@"STO_CUDA_ENTRY STV_DEFAULT"
_Z31panel_update_kernel_1x256_basicP6__halfiiiii:
.text._Z31panel_update_kernel_1x256_basicP6__halfiiiii:
        /* <DEDUP_REMOVED lines=15> */
[----:B0-----:R-:W-:-:S04]  /*00f0*/  IMAD R2, R2, 0x100, R3 ;  /* 0x0000010002027824 */ /* 0x001fc800078e0203 */
[----:B------:R-:W-:-:S05]  /*0100*/  VIADD R2, R2, UR6 ;  /* 0x0000000602027c36 */ /* 0x000fca0008000000 */
[----:B------:R-:W-:-:S13]  /*0110*/  ISETP.GE.AND P0, PT, R2, R7, PT ;  /* 0x000000070200720c */ /* 0x000fda0003f06270 */
[----:B------:R-:W-:Y:S05]  /*0120*/  @P0 EXIT ;  /* 0x000000000000094d */ /* 0x000fea0003800000 */
[----:B------:R-:W0:Y:S01]  /*0130*/  LDC R0, c[0x0][0x38c] ;  /* 0x0000e300ff007b82 */ /* 0x000e220000000800 */
[----:B------:R-:W1:Y:S01]  /*0140*/  LDCU.64 UR8, c[0x0][0x380] ;  /* 0x00007000ff0877ac */ /* 0x000e620008000a00 */
[----:B------:R-:W-:Y:S01]  /*0150*/  SHF.R.S32.HI R3, RZ, 0x1f, R2 ;  /* 0x0000001fff037819 */ /* 0x000fe20000011402 */
[----:B------:R-:W-:Y:S01]  /*0160*/  USHF.R.S32.HI UR5, URZ, 0x1f, UR4 ;  /* 0x0000001fff057899 */ /* 0x000fe20008011404 */
[----:B------:R-:W2:Y:S05]  /*0170*/  LDCU.64 UR6, c[0x0][0x358] ;  /* 0x00006b00ff0677ac */ /* 0x000eaa0008000a00 */
[----:B0-----:R-:W-:-:S04]  /*0180*/  IMAD.WIDE R12, R5, R0, UR4 ;  /* 0x00000004050c7e25 */ /* 0x001fc8000f8e0200 */
[----:B------:R-:W-:Y:S01]  /*0190*/  IMAD.WIDE R10, R0, UR4, R2 ;  /* 0x00000004000a7c25 */ /* 0x000fe2000f8e0202 */
[----:B-1----:R-:W-:-:S03]  /*01a0*/  LEA R8, P1, R12, UR8, 0x1 ;  /* 0x000000080c087c11 */ /* 0x002fc6000f8208ff */
[----:B------:R-:W-:Y:S01]  /*01b0*/  IMAD.WIDE R2, R5, R0, R2 ;  /* 0x0000000005027225 */ /* 0x000fe200078e0202 */
[----:B------:R-:W-:Y:S02]  /*01c0*/  LEA R6, P0, R10, UR8, 0x1 ;  /* 0x000000080a067c11 */ /* 0x000fe4000f8008ff */
[----:B------:R-:W-:Y:S02]  /*01d0*/  LEA.HI.X R9, R12, UR9, R13, 0x1, P1 ;  /* 0x000000090c097c11 */ /* 0x000fe400088f0c0d */
[----:B------:R-:W-:Y:S02]  /*01e0*/  LEA R4, P2, R2, UR8, 0x1 ;  /* 0x0000000802047c11 */ /* 0x000fe4000f8408ff */
[----:B------:R-:W-:Y:S02]  /*01f0*/  LEA.HI.X R7, R10, UR9, R11, 0x1, P0 ;  /* 0x000000090a077c11 */ /* 0x000fe400080f0c0b */
[----:B------:R-:W-:Y:S01]  /*0200*/  LEA.HI.X R5, R2, UR9, R3, 0x1, P2 ;  /* 0x0000000902057c11 */ /* 0x000fe200090f0c03 */
[----:B--2---:R-:W2:Y:S04]  /*0210*/  LDG.E.U16 R9, desc[UR6][R8.64] ;  /* 0x0000000608097981 */ /* 0x004ea8000c1e1500 */
[----:B------:R-:W2:Y:S04]  /*0220*/  LDG.E.U16 R6, desc[UR6][R6.64] ;  /* 0x0000000606067981 */ /* 0x000ea8000c1e1500 */
[----:B------:R-:W2:Y:S02]  /*0230*/  LDG.E.U16 R0, desc[UR6][R4.64] ;  /* 0x0000000604007981 */ /* 0x000ea4000c1e1500 */
[----:B--2---:R-:W-:-:S05]  /*0240*/  HFMA2 R0, -R6.H0_H0, R9.H0_H0, R0.H0_H0 ;  /* 0x2000000906007231 */ /* 0x004fca0000040900 */
[----:B------:R-:W-:Y:S01]  /*0250*/  STG.E.U16 desc[UR6][R4.64], R0 ;  /* 0x0000000004007986 */ /* 0x000fe2000c101506 */
[----:B------:R-:W-:Y:S05]  /*0260*/  EXIT ;  /* 0x000000000000794d */ /* 0x000fea0003800000 */
.L_x_4:
        /* <DEDUP_REMOVED lines=9> */
.L_x_69:


//--------------------- .text._Z21panel_row_swap_kernelP6__halfiiiiiPKi --------------------------
	.section	.text._Z21panel_row_swap_kernelP6__halfiiiiiPKi,"ax",@progbits
	.align	128
        .global         _Z21panel_row_swap_kernelP6__halfiiiiiPKi
        .type           _Z21panel_row_swap_kernelP6__halfiiiiiPKi,@function
        .size           _Z21panel_row_swap_kernelP6__halfiiiiiPKi,(.L_x_70 - _Z21panel_row_swap_kernelP6__halfiiiiiPKi)
        .other          _Z21panel_row_swap_kernelP6__halfiiiiiPKi,@"STO_CUDA_ENTRY STV_DEFAULT"
_Z21panel_row_swap_kernelP6__halfiiiiiPKi:
.text._Z21panel_row_swap_kernelP6__halfiiiiiPKi:
[----:B------:R-:W-:Y:S08]  /*0000*/  LDC R1, c[0x0][0x37c] ;  /* 0x0000df00ff017b82 */ /* 0x000ff00000000800 */
[----:B------:R-:W0:Y:S01]  /*0010*/  LDC R5, c[0x0][0x398] ;  /* 0x0000e600ff057b82 */ /* 0x000e220000000800 */
[----:B------:R-:W0:Y:S01]  /*0020*/  LDCU UR8, c[0x0][0x390] ;  /* 0x00007200ff0877ac */ /* 0x000e220008000800 */
[----:B------:R-:W1:Y:S01]  /*0030*/  LDCU UR4, c[0x0][0x388] ;  /* 0x00007100ff0477ac */ /* 0x000e620008000800 */
[----:B0-----:R-:W-:-:S05]  /*0040*/  VIADD R4, R5, UR8 ;  /* 0x0000000805047c36 */ /* 0x001fca0008000000 */
[----:B-1----:R-:W-:-:S13]  /*0050*/  ISETP.GE.AND P0, PT, R4, UR4, PT ;  /* 0x0000000404007c0c */ /* 0x002fda000bf06270 */
[----:B------:R-:W-:Y:S05]  /*0060*/  @P0 EXIT ;  /* 0x000000000000094d */ /* 0x000fea0003800000 */
[----:B------:R-:W0:Y:S01]  /*0070*/  LDC.64 R2, c[0x0][0x3a0] ;  /* 0x0000e800ff027b82 */ /* 0x000e220000000a00 */
[----:B------:R-:W1:Y:S01]  /*0080*/  LDCU.64 UR6, c[0x0][0x358] ;  /* 0x00006b00ff0677ac */ /* 0x000e620008000a00 */
[----:B0-----:R-:W-:-:S06]  /*0090*/  IMAD.WIDE R2, R5, 0x4, R2 ;  /* 0x0000000405027825 */ /* 0x001fcc00078e0202 */
[----:B-1----:R-:W2:Y:S02]  /*00a0*/  LDG.E.CONSTANT R3, desc[UR6][R2.64] ;  /* 0x0000000602037981 */ /* 0x002ea4000c1e9900 */
[----:B--2---:R-:W-:-:S13]  /*00b0*/  ISETP.NE.AND P0, PT, R3, RZ, PT ;  /* 0x000000ff0300720c */ /* 0x004fda0003f05270 */
[----:B------:R-:W-:Y:S05]  /*00c0*/  @!P0 EXIT ;  /* 0x000000000000894d */ /* 0x000fea0003800000 */
[----:B------:R-:W0:Y:S01]  /*00d0*/  S2R R7, SR_TID.X ;  /* 0x0000000000077919 */ /* 0x000e220000002100 */
[----:B------:R-:W0:Y:S01]  /*00e0*/  S2UR UR5, SR_CTAID.X ;  /* 0x00000000000579c3 */ /* 0x000e220000002500 */
[----:B------:R-:W1:Y:S07]  /*00f0*/  LDCU UR4, c[0x0][0x394] ;  /* 0x00007280ff0477ac */ /* 0x000e6e0008000800 */
[----:B------:R-:W0:Y:S01]  /*0100*/  LDC R0, c[0x0][0x360] ;  /* 0x0000d800ff007b82 */ /* 0x000e220000000800 */
[----:B-1----:R-:W-:Y:S01]  /*0110*/  UIADD3 UR4, UPT, UPT, UR8, UR4, URZ ;  /* 0x0000000408047290 */ /* 0x002fe2000fffe0ff */
[----:B0-----:R-:W-:-:S04]  /*0120*/  IMAD R0, R0, UR5, R7 ;  /* 0x0000000500007c24 */ /* 0x001fc8000f8e0207 */
[----:B------:R-:W-:-:S05]  /*0130*/  VIADD R7, R0, UR8 ;  /* 0x0000000800077c36 */ /* 0x000fca0008000000 */
[----:B------:R-:W-:-:S13]  /*0140*/  ISETP.GE.AND P0, PT, R7, UR4, PT ;  /* 0x0000000407007c0c */ /* 0x000fda000bf06270 */
[----:B------:R-:W-:Y:S05]  /*0150*/  @P0 EXIT ;  /* 0x000000000000094d */ /* 0x000fea0003800000 */
[----:B------:R-:W0:Y:S01]  /*0160*/  LDCU UR4, c[0x0][0x38c] ;  /* 0x00007180ff0477ac */ /* 0x000e220008000800 */
[----:B------:R-:W-:Y:S01]  /*0170*/  IMAD.IADD R2, R4, 0x1, R3 ;  /* 0x0000000104027824 */ /* 0x000fe200078e0203 */
[----:B------:R-:W-:Y:S01]  /*0180*/  SHF.R.S32.HI R5, RZ, 0x1f, R4 ;  /* 0x0000001fff057819 */ /* 0x000fe20000011404 */
[----:B------:R-:W1:Y:S03]  /*0190*/  LDCU.64 UR8, c[0x0][0x380] ;  /* 0x00007000ff0877ac */ /* 0x000e660008000a00 */
[----:B------:R-:W-:Y:S01]  /*01a0*/  SHF.R.S32.HI R3, RZ, 0x1f, R2 ;  /* 0x0000001fff037819 */ /* 0x000fe20000011402 */
[----:B0-----:R-:W-:-:S04]  /*01b0*/  IMAD.WIDE R4, R7, UR4, R4 ;  /* 0x0000000407047c25 */ /* 0x001fc8000f8e0204 */
[----:B------:R-:W-:Y:S01]  /*01c0*/  IMAD.WIDE R6, R7, UR4, R2 ;  /* 0x0000000407067c25 */ /* 0x000fe2000f8e0202 */
[----:B-1----:R-:W-:Y:S02]  /*01d0*/  LEA R2, P0, R4, UR8, 0x1 ;  /* 0x0000000804027c11 */ /* 0x002fe4000f8008ff */
[----:B------:R-:W-:Y:S02]  /*01e0*/  LEA R8, P1, R6, UR8, 0x1 ;  /* 0x0000000806087c11 */ /* 0x000fe4000f8208ff */
[----:B------:R-:W-:Y:S02]  /*01f0*/  LEA.HI.X R3, R4, UR9, R5, 0x1, P0 ;  /* 0x0000000904037c11 */ /* 0x000fe400080f0c05 */
[----:B------:R-:W-:-:S03]  /*0200*/  LEA.HI.X R9, R6, UR9, R7, 0x1, P1 ;  /* 0x0000000906097c11 */ /* 0x000fc600088f0c07 */
[----:B------:R-:W2:Y:S04]  /*0210*/  LDG.E.U16 R5, desc[UR6][R2.64] ;  /* 0x0000000602057981 */ /* 0x000ea8000c1e1500 */
[----:B------:R-:W3:Y:S04]  /*0220*/  LDG.E.U16 R7, desc[UR6][R8.64] ;  /* 0x0000000608077981 */ /* 0x000ee8000c1e1500 */
[----:B---3--:R-:W-:Y:S04]  /*0230*/  STG.E.U16 desc[UR6][R2.64], R7 ;  /* 0x0000000702007986 */ /* 0x008fe8000c101506 */
[----:B--2---:R-:W-:Y:S01]  /*0240*/  STG.E.U16 desc[UR6][R8.64], R5 ;  /* 0x0000000508007986 */ /* 0x004fe2000c101506 */
[----:B------:R-:W-:Y:S05]  /*0250*/  EXIT ;  /* 0x000000000000794d */ /* 0x000fea0003800000 */
.L_x_5:
        /* <DEDUP_REMOVED lines=10> */
.L_x_70:


//--------------------- .text._Z36panel_pivot_and_prescale_coop_kernelP6__halfiiiiS0_PiiS1_ --------------------------
	.section	.text._Z36panel_pivot_and_prescale_coop_kernelP6__halfiiiiS0_PiiS1_,"ax",@progbits
	.align	128
        .global         _Z36panel_pivot_and_prescale_coop_kernelP6__halfiiiiS0_PiiS1_
        .type           _Z36panel_pivot_and_prescale_coop_kernelP6__halfiiiiS0_PiiS1_,@function
        .size           _Z36panel_pivot_and_prescale_coop_kernelP6__halfiiiiS0_PiiS1_,(.L_x_71 - _Z36panel_pivot_and_prescale_coop_kernelP6__halfiiiiS0_PiiS1_)
        .other          _Z36panel_pivot_and_prescale_coop_kernelP6__halfiiiiS0_PiiS1_,@"STO_CUDA_ENTRY STV_DEFAULT"
_Z36panel_pivot_and_prescale_coop_kernelP6__halfiiiiS0_PiiS1_:
.text._Z36panel_pivot_and_prescale_coop_kernelP6__halfiiiiS0_PiiS1_:
[----:B------:R-:W-:Y:S08]  /*0000*/  LDC R1, c[0x0][0x37c] ;  /* 0x0000df00ff017b82 */ /* 0x000ff00000000800 */
[----:B------:R-:W0:Y:S01]  /*0010*/  LDC.64 R2, c[0x0][0x390] ;  /* 0x0000e400ff027b82 */ /* 0x000e220000000a00 */
[----:B------:R-:W1:Y:S01]  /*0020*/  LDCU UR5, c[0x0][0x388] ;  /* 0x00007100ff0577ac */ /* 0x000e620008000800 */
[----:B0-----:R-:W-:-:S05]  /*0030*/  IMAD.IADD R11, R3, 0x1, R2 ;  /* 0x00000001030b7824 */ /* 0x001fca00078e0202 */
[----:B-1----:R-:W-:-:S13]  /*0040*/  ISETP.GE.AND P0, PT, R11, UR5, PT ;  /* 0x000000050b007c0c */ /* 0x002fda000bf06270 */
[----:B------:R-:W-:Y:S05]  /*0050*/  @P0 EXIT ;  /* 0x000000000000094d */ /* 0x000fea0003800000 */
[----:B------:R-:W0:Y:S01]  /*0060*/  S2R R13, SR_TID.X ;  /* 0x00000000000d7919 */ /* 0x000e220000002100 */
[----:B------:R-:W1:Y:S01]  /*0070*/  LDCU UR4, c[0x0][0x360] ;  /* 0x00006c00ff0477ac */ /* 0x000e620008000800 */
[----:B------:R-:W-:Y:S01]  /*0080*/  BSSY.RECONVERGENT B0, `(.L_x_6) ;  /* 0x0000076000007945 */ /* 0x000fe20003800200 */
[----:B------:R-:W-:Y:S01]  /*0090*/  PRMT R12, RZ, 0x7610, R12 ;  /* 0x00007610ff0c7816 */ /* 0x000fe2000000000c */
[----:B------:R-:W2:Y:S01]  /*00a0*/  S2R R2, SR_CTAID.X ;  /* 0x0000000000027919 */ /* 0x000ea20000002500 */
[----:B------:R-:W1:Y:S01]  /*00b0*/  LDCU UR9, c[0x0][0x370] ;  /* 0x00006e00ff0977ac */ /* 0x000e620008000800 */
[----:B------:R-:W-:Y:S01]  /*00c0*/  IMAD.MOV.U32 R21, RZ, RZ, R11 ;  /* 0x000000ffff157224 */ /* 0x000fe200078e000b */
[----:B------:R-:W3:Y:S01]  /*00d0*/  LDCU.64 UR10, c[0x0][0x358] ;  /* 0x00006b00ff0a77ac */ /* 0x000ee20008000a00 */
[----:B------:R-:W4:Y:S01]  /*00e0*/  LDCU UR6, c[0x0][0x38c] ;  /* 0x00007180ff0677ac */ /* 0x000f220008000800 */
[----:B------:R-:W0:Y:S01]  /*00f0*/  LDCU UR7, c[0x0][0x38c] ;  /* 0x00007180ff0777ac */ /* 0x000e220008000800 */
[----:B------:R-:W0:Y:S01]  /*0100*/  LDCU.64 UR12, c[0x0][0x380] ;  /* 0x00007000ff0c77ac */ /* 0x000e220008000a00 */
[----:B------:R-:W0:Y:S01]  /*0110*/  LDCU.64 UR16, c[0x0][0x380] ;  /* 0x00007000ff1077ac */ /* 0x000e220008000a00 */
[----:B-1----:R-:W-:Y:S01]  /*0120*/  UIMAD UR14, UR4, UR9, URZ ;  /* 0x00000009040e72a4 */ /* 0x002fe2000f8e02ff */
[----:B0-----:R-:W-:Y:S01]  /*0130*/  LOP3.LUT R22, R13, 0x1f, RZ, 0xc0, !PT ;  /* 0x0000001f0d167812 */ /* 0x001fe200078ec0ff */
[----:B--2---:R-:W-:-:S04]  /*0140*/  IMAD R0, R2, UR4, R13 ;  /* 0x0000000402007c24 */ /* 0x004fc8000f8e020d */
[----:B------:R-:W-:-:S05]  /*0150*/  IMAD.IADD R0, R11, 0x1, R0 ;  /* 0x000000010b007824 */ /* 0x000fca00078e0200 */
[----:B------:R-:W-:-:S13]  /*0160*/  ISETP.GE.AND P0, PT, R0, UR5, PT ;  /* 0x0000000500007c0c */ /* 0x000fda000bf06270 */
[----:B---34-:R-:W-:Y:S05]  /*0170*/  @P0 BRA `(.L_x_7) ;  /* 0x0000000400980947 */ /* 0x018fea0003800000 */
[----:B------:R-:W0:Y:S01]  /*0180*/  I2F.U32.RP R9, UR14 ;  /* 0x0000000e00097d06 */ /* 0x000e220008209000 */
[----:B------:R-:W-:Y:S01]  /*0190*/  VIADD R6, R0, UR14 ;  /* 0x0000000e00067c36 */ /* 0x000fe20008000000 */
[----:B------:R-:W-:Y:S01]  /*01a0*/  ISETP.NE.U32.AND P2, PT, RZ, UR14, PT ;  /* 0x0000000eff007c0c */ /* 0x000fe2000bf45070 */
[----:B------:R-:W-:Y:S01]  /*01b0*/  IMAD R15, RZ, RZ, -UR14 ;  /* 0x8000000eff0f7e24 */ /* 0x000fe2000f8e02ff */
[----:B------:R-:W-:Y:S01]  /*01c0*/  BSSY.RECONVERGENT B1, `(.L_x_8) ;  /* 0x0000031000017945 */ /* 0x000fe20003800200 */
[----:B------:R-:W-:Y:S01]  /*01d0*/  IMAD.MOV.U32 R21, RZ, RZ, R11 ;  /* 0x000000ffff157224 */ /* 0x000fe200078e000b */
[C---:B------:R-:W-:Y:S02]  /*01e0*/  ISETP.GE.AND P0, PT, R6.reuse, UR5, PT ;  /* 0x0000000506007c0c */ /* 0x040fe4000bf06270 */
[----:B------:R-:W-:Y:S02]  /*01f0*/  VIMNMX R7, PT, PT, R6, UR5, !PT ;  /* 0x0000000506077c48 */ /* 0x000fe4000ffe0100 */
[----:B------:R-:W-:-:S02]  /*0200*/  SEL R8, RZ, 0x1, P0 ;  /* 0x00000001ff087807 */ /* 0x000fc40000000000 */
[----:B------:R-:W-:Y:S02]  /*0210*/  PRMT R12, RZ, 0x7610, R12 ;  /* 0x00007610ff0c7816 */ /* 0x000fe4000000000c */
[----:B------:R-:W-:Y:S01]  /*0220*/  IADD3 R7, PT, PT, R7, -R6, -R8 ;  /* 0x8000000607077210 */ /* 0x000fe20007ffe808 */
[----:B0-----:R-:W0:Y:S02]  /*0230*/  MUFU.RCP R9, R9 ;  /* 0x0000000900097308 */ /* 0x001e240000001000 */
[----:B0-----:R-:W-:-:S06]  /*0240*/  VIADD R4, R9, 0xffffffe ;  /* 0x0ffffffe09047836 */ /* 0x001fcc0000000000 */
[----:B------:R0:W1:Y:S02]  /*0250*/  F2I.FTZ.U32.TRUNC.NTZ R5, R4 ;  /* 0x0000000400057305 */ /* 0x000064000021f000 */
[----:B0-----:R-:W-:Y:S02]  /*0260*/  IMAD.MOV.U32 R4, RZ, RZ, RZ ;  /* 0x000000ffff047224 */ /* 0x001fe400078e00ff */
[----:B-1----:R-:W-:-:S04]  /*0270*/  IMAD R15, R15, R5, RZ ;  /* 0x000000050f0f7224 */ /* 0x002fc800078e02ff */
[----:B------:R-:W-:-:S06]  /*0280*/  IMAD.HI.U32 R10, R5, R15, R4 ;  /* 0x0000000f050a7227 */ /* 0x000fcc00078e0004 */
[----:B------:R-:W-:-:S04]  /*0290*/  IMAD.HI.U32 R5, R10, R7, RZ ;  /* 0x000000070a057227 */ /* 0x000fc800078e00ff */
[----:B------:R-:W-:Y:S02]  /*02a0*/  IMAD.MOV R4, RZ, RZ, -R5 ;  /* 0x000000ffff047224 */ /* 0x000fe400078e0a05 */
[----:B------:R-:W-:Y:S02]  /*02b0*/  IMAD.MOV.U32 R10, RZ, RZ, R0 ;  /* 0x000000ffff0a7224 */ /* 0x000fe400078e0000 */
[----:B------:R-:W-:-:S05]  /*02c0*/  IMAD R7, R4, UR14, R7 ;  /* 0x0000000e04077c24 */ /* 0x000fca000f8e0207 */
[----:B------:R-:W-:-:S13]  /*02d0*/  ISETP.GE.U32.AND P0, PT, R7, UR14, PT ;  /* 0x0000000e07007c0c */ /* 0x000fda000bf06070 */
[----:B------:R-:W-:Y:S02]  /*02e0*/  @P0 VIADD R7, R7, -UR14 ;  /* 0x8000000e07070c36 */ /* 0x000fe40008000000 */
[----:B------:R-:W-:-:S03]  /*02f0*/  @P0 VIADD R5, R5, 0x1 ;  /* 0x0000000105050836 */ /* 0x000fc60000000000 */
[----:B------:R-:W-:-:S13]  /*0300*/  ISETP.GE.U32.AND P1, PT, R7, UR14, PT ;  /* 0x0000000e07007c0c */ /* 0x000fda000bf26070 */
[----:B------:R-:W-:Y:S01]  /*0310*/  @P1 VIADD R5, R5, 0x1 ;  /* 0x0000000105051836 */ /* 0x000fe20000000000 */
[----:B------:R-:W-:-:S05]  /*0320*/  @!P2 LOP3.LUT R5, RZ, UR14, RZ, 0x33, !PT ;  /* 0x0000000eff05ac12 */ /* 0x000fca000f8e33ff */
[----:B------:R-:W-:-:S05]  /*0330*/  IMAD.IADD R4, R8, 0x1, R5 ;  /* 0x0000000108047824 */ /* 0x000fca00078e0205 */
[C---:B------:R-:W-:Y:S02]  /*0340*/  LOP3.LUT R5, R4.reuse, 0x3, RZ, 0xc0, !PT ;  /* 0x0000000304057812 */ /* 0x040fe400078ec0ff */
[----:B------:R-:W-:Y:S02]  /*0350*/  ISETP.GE.U32.AND P0, PT, R4, 0x3, PT ;  /* 0x000000030400780c */ /* 0x000fe40003f06070 */
[----:B------:R-:W-:-:S13]  /*0360*/  ISETP.NE.AND P1, PT, R5, 0x3, PT ;  /* 0x000000030500780c */ /* 0x000fda0003f25270 */
[----:B------:R-:W-:Y:S05]  /*0370*/  @!P1 BRA `(.L_x_9) ;  /* 0x0000000000549947 */ /* 0x000fea0003800000 */
[----:B------:R-:W-:Y:S01]  /*0380*/  VIADD R4, R4, 0x1 ;  /* 0x0000000104047836 */ /* 0x000fe20000000000 */
[----:B------:R-:W-:Y:S01]  /*0390*/  PRMT R12, RZ, 0x7610, R12 ;  /* 0x00007610ff0c7816 */ /* 0x000fe2000000000c */
[----:B------:R-:W-:Y:S02]  /*03a0*/  IMAD.MOV.U32 R10, RZ, RZ, R0 ;  /* 0x000000ffff0a7224 */ /* 0x000fe400078e0000 */
[----:B------:R-:W-:Y:S01]  /*03b0*/  IMAD.MOV.U32 R21, RZ, RZ, R11 ;  /* 0x000000ffff157224 */ /* 0x000fe200078e000b */
[----:B------:R-:W-:-:S05]  /*03c0*/  LOP3.LUT R4, R4, 0x3, RZ, 0xc0, !PT ;  /* 0x0000000304047812 */ /* 0x000fca00078ec0ff */
[----:B------:R-:W-:-:S07]  /*03d0*/  IMAD.MOV R6, RZ, RZ, -R4 ;  /* 0x000000ffff067224 */ /* 0x000fce00078e0a04 */
.L_x_10:
[--C-:B------:R-:W-:Y:S01]  /*03e0*/  SHF.R.S32.HI R5, RZ, 0x1f, R10.reuse ;  /* 0x0000001fff057819 */ /* 0x100fe2000001140a */
[----:B------:R-:W-:-:S04]  /*03f0*/  IMAD.MOV.U32 R4, RZ, RZ, R10 ;  /* 0x000000ffff047224 */ /* 0x000fc800078e000a */
[----:B------:R-:W-:-:S03]  /*0400*/  IMAD.WIDE R8, R11, UR6, R4 ;  /* 0x000000060b087c25 */ /* 0x000fc6000f8e0204 */
[----:B------:R-:W-:-:S04]  /*0410*/  LEA R4, P1, R8, UR12, 0x1 ;  /* 0x0000000c08047c11 */ /* 0x000fc8000f8208ff */
[----:B------:R-:W-:-:S06]  /*0420*/  LEA.HI.X R5, R8, UR13, R9, 0x1, P1 ;  /* 0x0000000d08057c11 */ /* 0x000fcc00088f0c09 */
[----:B------:R-:W2:Y:S01]  /*0430*/  LDG.E.U16 R5, desc[UR10][R4.64] ;  /* 0x0000000a04057981 */ /* 0x000ea2000c1e1500 */
[----:B------:R-:W-:-:S05]  /*0440*/  VIADD R6, R6, 0x1 ;  /* 0x0000000106067836 */ /* 0x000fca0000000000 */
[----:B------:R-:W-:Y:S02]  /*0450*/  ISETP.NE.AND P2, PT, R6, RZ, PT ;  /* 0x000000ff0600720c */ /* 0x000fe40003f45270 */
[C---:B--2---:R-:W-:Y:S01]  /*0460*/  HSETP2.GT.AND P1, PT, |R5|.reuse.H0_H0, R12.H0_H0, PT ;  /* 0x2000000c05007234 */ /* 0x044fe20003f24a00 */
[----:B------:R-:W-:-:S04]  /*0470*/  HADD2 R4, |R5|.H0_H0, -RZ.H0_H0 ;  /* 0xa00000ff05047230 */ /* 0x000fc80000000a00 */
[----:B------:R-:W-:Y:S01]  /*0480*/  SEL R21, R21, R10, !P1 ;  /* 0x0000000a15157207 */ /* 0x000fe20004800000 */
[----:B------:R-:W-:Y:S01]  /*0490*/  VIADD R10, R10, UR14 ;  /* 0x0000000e0a0a7c36 */ /* 0x000fe20008000000 */
[----:B------:R-:W-:-:S06]  /*04a0*/  PRMT R4, R4, 0x5410, RZ ;  /* 0x0000541004047816 */ /* 0x000fcc00000000ff */
[----:B------:R-:W-:Y:S01]  /*04b0*/  @P1 PRMT R12, R4, 0x7610, R12 ;  /* 0x00007610040c1816 */ /* 0x000fe2000000000c */
[----:B------:R-:W-:Y:S06]  /*04c0*/  @P2 BRA `(.L_x_10) ;  /* 0xfffffffc00c42947 */ /* 0x000fec000383ffff */
.L_x_9:
[----:B------:R-:W-:Y:S05]  /*04d0*/  BSYNC.RECONVERGENT B1 ;  /* 0x0000000000017941 */ /* 0x000fea0003800200 */
.L_x_8:
[----:B------:R-:W-:Y:S05]  /*04e0*/  @!P0 BRA `(.L_x_7) ;  /* 0x0000000000bc8947 */ /* 0x000fea0003800000 */
.L_x_11:
[--C-:B------:R-:W-:Y:S01]  /*04f0*/  SHF.R.S32.HI R5, RZ, 0x1f, R10.reuse ;  /* 0x0000001fff057819 */ /* 0x100fe2000001140a */
[----:B------:R-:W-:-:S04]  /*0500*/  IMAD.MOV.U32 R4, RZ, RZ, R10 ;  /* 0x000000ffff047224 */ /* 0x000fc800078e000a */
[----:B------:R-:W-:-:S04]  /*0510*/  IMAD.WIDE R6, R11, UR7, R4 ;  /* 0x000000070b067c25 */ /* 0x000fc8000f8e0204 */
[----:B------:R-:W-:Y:S01]  /*0520*/  VIADD R4, R10, UR14 ;  /* 0x0000000e0a047c36 */ /* 0x000fe20008000000 */
[----:B------:R-:W-:-:S04]  /*0530*/  LEA R18, P0, R6, UR16, 0x1 ;  /* 0x0000001006127c11 */ /* 0x000fc8000f8008ff */
[----:B------:R-:W-:Y:S02]  /*0540*/  LEA.HI.X R19, R6, UR17, R7, 0x1, P0 ;  /* 0x0000001106137c11 */ /* 0x000fe400080f0c07 */
[----:B------:R-:W-:-:S03]  /*0550*/  SHF.R.S32.HI R5, RZ, 0x1f, R4 ;  /* 0x0000001fff057819 */ /* 0x000fc60000011404 */
[----:B------:R0:W2:Y:S01]  /*0560*/  LDG.E.U16 R20, desc[UR10][R18.64] ;  /* 0x0000000a12147981 */ /* 0x0000a2000c1e1500 */
[----:B------:R-:W-:Y:S02]  /*0570*/  VIADD R6, R4, UR14 ;  /* 0x0000000e04067c36 */ /* 0x000fe40008000000 */
[----:B------:R-:W-:-:S03]  /*0580*/  IMAD.WIDE R8, R11, UR7, R4 ;  /* 0x000000070b087c25 */ /* 0x000fc6000f8e0204 */
[----:B------:R-:W-:Y:S02]  /*0590*/  SHF.R.S32.HI R7, RZ, 0x1f, R6 ;  /* 0x0000001fff077819 */ /* 0x000fe40000011406 */
[----:B------:R-:W-:-:S04]  /*05a0*/  LEA R24, P0, R8, UR16, 0x1 ;  /* 0x0000001008187c11 */ /* 0x000fc8000f8008ff */
[----:B------:R-:W-:Y:S01]  /*05b0*/  LEA.HI.X R25, R8, UR17, R9, 0x1, P0 ;  /* 0x0000001108197c11 */ /* 0x000fe200080f0c09 */
[----:B------:R-:W-:-:S04]  /*05c0*/  IMAD.WIDE R14, R11, UR7, R6 ;  /* 0x000000070b0e7c25 */ /* 0x000fc8000f8e0206 */
[----:B------:R-:W3:Y:S01]  /*05d0*/  LDG.E.U16 R5, desc[UR10][R24.64] ;  /* 0x0000000a18057981 */ /* 0x000ee2000c1e1500 */
[----:B------:R-:W-:Y:S01]  /*05e0*/  LEA R16, P0, R14, UR16, 0x1 ;  /* 0x000000100e107c11 */ /* 0x000fe2000f8008ff */
[----:B------:R-:W-:-:S03]  /*05f0*/  VIADD R8, R6, UR14 ;  /* 0x0000000e06087c36 */ /* 0x000fc60008000000 */
[----:B------:R-:W-:Y:S02]  /*0600*/  LEA.HI.X R17, R14, UR17, R15, 0x1, P0 ;  /* 0x000000110e117c11 */ /* 0x000fe400080f0c0f */
[----:B------:R-:W-:-:S04]  /*0610*/  SHF.R.S32.HI R9, RZ, 0x1f, R8 ;  /* 0x0000001fff097819 */ /* 0x000fc80000011408 */
[----:B------:R-:W4:Y:S01]  /*0620*/  LDG.E.U16 R17, desc[UR10][R16.64] ;  /* 0x0000000a10117981 */ /* 0x000f22000c1e1500 */
[----:B------:R-:W-:-:S03]  /*0630*/  IMAD.WIDE R14, R11, UR7, R8 ;  /* 0x000000070b0e7c25 */ /* 0x000fc6000f8e0208 */
[----:B0-----:R-:W-:-:S04]  /*0640*/  LEA R18, P0, R14, UR16, 0x1 ;  /* 0x000000100e127c11 */ /* 0x001fc8000f8008ff */
[----:B------:R-:W-:-:S06]  /*0650*/  LEA.HI.X R19, R14, UR17, R15, 0x1, P0 ;  /* 0x000000110e137c11 */ /* 0x000fcc00080f0c0f */
[----:B------:R-:W5:Y:S01]  /*0660*/  LDG.E.U16 R19, desc[UR10][R18.64] ;  /* 0x0000000a12137981 */ /* 0x000f62000c1e1500 */
[C---:B--2---:R-:W-:Y:S01]  /*0670*/  HSETP2.GT.AND P1, PT, |R20|.reuse.H0_H0, R12.H0_H0, PT ;  /* 0x2000000c14007234 */ /* 0x044fe20003f24a00 */
[----:B------:R-:W-:-:S05]  /*0680*/  HADD2 R7, |R20|.H0_H0, -RZ.H0_H0 ;  /* 0xa00000ff14077230 */ /* 0x000fca0000000a00 */
[----:B------:R-:W-:-:S07]  /*0690*/  PRMT R7, R7, 0x5410, RZ ;  /* 0x0000541007077816 */ /* 0x000fce00000000ff */
[----:B------:R-:W-:-:S05]  /*06a0*/  @P1 PRMT R12, R7, 0x7610, R12 ;  /* 0x00007610070c1816 */ /* 0x000fca000000000c */
[C---:B---3--:R-:W-:Y:S01]  /*06b0*/  HSETP2.GT.AND P2, PT, |R5|.reuse.H0_H0, R12.H0_H0, PT ;  /* 0x2000000c05007234 */ /* 0x048fe20003f44a00 */
[----:B------:R-:W-:-:S05]  /*06c0*/  HADD2 R5, |R5|.H0_H0, -RZ.H0_H0 ;  /* 0xa00000ff05057230 */ /* 0x000fca0000000a00 */
[----:B------:R-:W-:-:S07]  /*06d0*/  PRMT R5, R5, 0x5410, RZ ;  /* 0x0000541005057816 */ /* 0x000fce00000000ff */
[----:B------:R-:W-:Y:S01]  /*06e0*/  @P2 PRMT R12, R5, 0x7610, R12 ;  /* 0x00007610050c2816 */ /* 0x000fe2000000000c */
[----:B----4-:R-:W-:-:S04]  /*06f0*/  HADD2 R5, |R17|.H0_H0, -RZ.H0_H0 ;  /* 0xa00000ff11057230 */ /* 0x010fc80000000a00 */
[----:B------:R-:W-:Y:S02]  /*0700*/  HSETP2.GT.AND P3, PT, |R17|.H0_H0, R12.H0_H0, PT ;  /* 0x2000000c11007234 */ /* 0x000fe40003f64a00 */
[----:B------:R-:W-:-:S11]  /*0710*/  PRMT R5, R5, 0x5410, RZ ;  /* 0x0000541005057816 */ /* 0x000fd600000000ff */
[----:B------:R-:W-:Y:S02]  /*0720*/  @P3 PRMT R12, R5, 0x7610, R12 ;  /* 0x00007610050c3816 */ /* 0x000fe4000000000c */
[----:B------:R-:W-:Y:S01]  /*0730*/  SEL R5, R21, R10, !P1 ;  /* 0x0000000a15057207 */ /* 0x000fe20004800000 */
[----:B------:R-:W-:Y:S02]  /*0740*/  VIADD R10, R8, UR14 ;  /* 0x0000000e080a7c36 */ /* 0x000fe40008000000 */
[C---:B-----5:R-:W-:Y:S01]  /*0750*/  HSETP2.GT.AND P0, PT, |R19|.reuse.H0_H0, R12.H0_H0, PT ;  /* 0x2000000c13007234 */ /* 0x060fe20003f04a00 */
[----:B------:R-:W-:Y:S01]  /*0760*/  HADD2 R19, |R19|.H0_H0, -RZ.H0_H0 ;  /* 0xa00000ff13137230 */ /* 0x000fe20000000a00 */
[----:B------:R-:W-:Y:S02]  /*0770*/  SEL R5, R5, R4, !P2 ;  /* 0x0000000405057207 */ /* 0x000fe40005000000 */
[----:B------:R-:W-:Y:S02]  /*0780*/  ISETP.GE.AND P1, PT, R10, UR5, PT ;  /* 0x000000050a007c0c */ /* 0x000fe4000bf26270 */
[----:B------:R-:W-:-:S02]  /*0790*/  SEL R5, R5, R6, !P3 ;  /* 0x0000000605057207 */ /* 0x000fc40005800000 */
[----:B------:R-:W-:Y:S02]  /*07a0*/  PRMT R4, R19, 0x5410, RZ ;  /* 0x0000541013047816 */ /* 0x000fe400000000ff */
[----:B------:R-:W-:-:S03]  /*07b0*/  SEL R21, R5, R8, !P0 ;  /* 0x0000000805157207 */ /* 0x000fc60004000000 */
[----:B------:R-:W-:-:S04]  /*07c0*/  @P0 PRMT R12, R4, 0x7610, R12 ;  /* 0x00007610040c0816 */ /* 0x000fc8000000000c */
[----:B------:R-:W-:Y:S05]  /*07d0*/  @!P1 BRA `(.L_x_11) ;  /* 0xfffffffc00449947 */ /* 0x000fea000383ffff */
.L_x_7:
[----:B------:R-:W-:Y:S05]  /*07e0*/  BSYNC.RECONVERGENT B0 ;  /* 0x0000000000007941 */ /* 0x000fea0003800200 */
.L_x_6:
[----:B------:R-:W-:Y:S01]  /*07f0*/  PRMT R4, R12, 0x5410, R12 ;  /* 0x000054100c047816 */ /* 0x000fe2000000000c */
[----:B------:R-:W-:Y:S01]  /*0800*/  SHFL.DOWN PT, R6, R21, 0x10, 0x1f ;  /* 0x0a001f0015067f89 */ /* 0x000fe200000e0000 */
[----:B------:R-:W0:Y:S01]  /*0810*/  S2UR UR6, SR_CgaCtaId ;  /* 0x00000000000679c3 */ /* 0x000e220000008800 */
[----:B------:R-:W-:Y:S01]  /*0820*/  ISETP.NE.AND P1, PT, R22, RZ, PT ;  /* 0x000000ff1600720c */ /* 0x000fe20003f25270 */
[----:B------:R-:W-:Y:S01]  /*0830*/  UMOV UR5, 0x400 ;  /* 0x0000040000057882 */ /* 0x000fe20000000000 */
[----:B------:R-:W1:Y:S01]  /*0840*/  SHFL.DOWN PT, R5, R4, 0x10, 0x1f ;  /* 0x0a001f0004057f89 */ /* 0x000e6200000e0000 */
[----:B------:R-:W-:Y:S01]  /*0850*/  BSSY B0, `(.L_x_12) ;  /* 0x0000057000007945 */ /* 0x000fe20003800000 */
[----:B0-----:R-:W-:Y:S01]  /*0860*/  ULEA UR5, UR6, UR5, 0x18 ;  /* 0x0000000506057291 */ /* 0x001fe2000f8ec0ff */
[----:B-1----:R-:W-:-:S03]  /*0870*/  HSETP2.GT.AND P0, PT, R5.H0_H0, R12.H0_H0, PT ;  /* 0x2000000c05007234 */ /* 0x002fc60003f04800 */
[----:B------:R-:W-:Y:S02]  /*0880*/  ULEA UR13, UR4, UR5, 0x1 ;  /* 0x00000005040d7291 */ /* 0x000fe4000f8e08ff */
[----:B------:R-:W-:Y:S02]  /*0890*/  SEL R5, R12, R5, !P0 ;  /* 0x000000050c057207 */ /* 0x000fe40004000000 */
[----:B------:R-:W-:Y:S02]  /*08a0*/  SEL R6, R21, R6, !P0 ;  /* 0x0000000615067207 */ /* 0x000fe40004000000 */
[----:B------:R-:W-:-:S03]  /*08b0*/  PRMT R4, R5, 0x5410, R5 ;  /* 0x0000541005047816 */ /* 0x000fc60000000005 */
[----:B------:R-:W-:Y:S04]  /*08c0*/  SHFL.DOWN PT, R7, R6, 0x8, 0x1f ;  /* 0x09001f0006077f89 */ /* 0x000fe800000e0000 */
[----:B------:R-:W0:Y:S02]  /*08d0*/  SHFL.DOWN PT, R8, R4, 0x8, 0x1f ;  /* 0x09001f0004087f89 */ /* 0x000e2400000e0000 */
[----:B0-----:R-:W-:-:S05]  /*08e0*/  HSETP2.GT.AND P0, PT, R8.H0_H0, R5.H0_H0, PT ;  /* 0x2000000508007234 */ /* 0x001fca0003f04800 */
        /* <DEDUP_REMOVED lines=8> */
[----:B------:R-:W-:Y:S02]  /*0970*/  PRMT R4, R5, 0x5410, R5 ;  /* 0x0000541005047816 */ /* 0x000fe40000000005 */
[----:B------:R-:W-:Y:S01]  /*0980*/  @!P1 SHF.R.U32.HI R7, RZ, 0x5, R13 ;  /* 0x00000005ff079819 */ /* 0x000fe2000001160d */
[----:B------:R-:W-:Y:S04]  /*0990*/  SHFL.DOWN PT, R9, R10, 0x2, 0x1f ;  /* 0x08401f000a097f89 */ /* 0x000fe800000e0000 */
[----:B------:R-:W0:Y:S02]  /*09a0*/  SHFL.DOWN PT, R8, R4, 0x2, 0x1f ;  /* 0x08401f0004087f89 */ /* 0x000e2400000e0000 */
[----:B0-----:R-:W-:-:S05]  /*09b0*/  HSETP2.GT.AND P0, PT, R8.H0_H0, R5.H0_H0, PT ;  /* 0x2000000508007234 */ /* 0x001fca0003f04800 */
[----:B------:R-:W-:Y:S02]  /*09c0*/  SEL R5, R5, R8, !P0 ;  /* 0x0000000805057207 */ /* 0x000fe40004000000 */
[----:B------:R-:W-:Y:S02]  /*09d0*/  SEL R9, R10, R9, !P0 ;  /* 0x000000090a097207 */ /* 0x000fe40004000000 */
[----:B------:R-:W-:-:S03]  /*09e0*/  PRMT R4, R5, 0x5410, R5 ;  /* 0x0000541005047816 */ /* 0x000fc60000000005 */
[----:B------:R-:W-:Y:S04]  /*09f0*/  SHFL.DOWN PT, R8, R9, 0x1, 0x1f ;  /* 0x08201f0009087f89 */ /* 0x000fe800000e0000 */
[----:B------:R0:W1:Y:S02]  /*0a00*/  SHFL.DOWN PT, R6, R4, 0x1, 0x1f ;  /* 0x08201f0004067f89 */ /* 0x00006400000e0000 */
[C---:B0-----:R-:W-:Y:S02]  /*0a10*/  @!P1 LEA R4, R7.reuse, UR5, 0x1 ;  /* 0x0000000507049c11 */ /* 0x041fe4000f8e08ff */
[----:B------:R-:W-:Y:S02]  /*0a20*/  @!P1 LEA R7, R7, UR13, 0x2 ;  /* 0x0000000d07079c11 */ /* 0x000fe4000f8e10ff */
[----:B-1----:R-:W-:-:S05]  /*0a30*/  HSETP2.GT.AND P0, PT, R6.H0_H0, R5.H0_H0, PT ;  /* 0x2000000506007234 */ /* 0x002fca0003f04800 */
[----:B------:R-:W-:Y:S02]  /*0a40*/  SEL R5, R5, R6, !P0 ;  /* 0x0000000605057207 */ /* 0x000fe40004000000 */
[----:B------:R-:W-:Y:S02]  /*0a50*/  SEL R8, R9, R8, !P0 ;  /* 0x0000000809087207 */ /* 0x000fe40004000000 */
[----:B------:R-:W-:Y:S01]  /*0a60*/  ISETP.GT.U32.AND P0, PT, R13, 0x1f, PT ;  /* 0x0000001f0d00780c */ /* 0x000fe20003f04070 */
[----:B------:R0:W-:Y:S04]  /*0a70*/  @!P1 STS.U16 [R4], R5 ;  /* 0x0000000504009388 */ /* 0x0001e80000000400 */
[----:B------:R0:W-:Y:S01]  /*0a80*/  @!P1 STS [R7], R8 ;  /* 0x0000000807009388 */ /* 0x0001e20000000800 */
[----:B------:R-:W-:Y:S07]  /*0a90*/  BAR.SYNC.DEFER_BLOCKING 0x0 ;  /* 0x0000000000007b1d */ /* 0x000fee0000010000 */
[----:B------:R-:W-:Y:S05]  /*0aa0*/  @P0 BRA `(.L_x_13) ;  /* 0x0000000000c40947 */ /* 0x000fea0003800000 */
[----:B------:R-:W-:Y:S01]  /*0ab0*/  USHF.R.U32.HI UR6, URZ, 0x5, UR4 ;  /* 0x00000005ff067899 */ /* 0x000fe20008011604 */
[----:B0-----:R-:W-:Y:S01]  /*0ac0*/  IMAD.MOV.U32 R5, RZ, RZ, R11 ;  /* 0x000000ffff057224 */ /* 0x001fe200078e000b */
[----:B------:R-:W-:Y:S02]  /*0ad0*/  PRMT R4, RZ, 0x7610, R4 ;  /* 0x00007610ff047816 */ /* 0x000fe40000000004 */
[C---:B------:R-:W-:Y:S02]  /*0ae0*/  ISETP.NE.AND P0, PT, R22.reuse, RZ, PT ;  /* 0x000000ff1600720c */ /* 0x040fe40003f05270 */
[----:B------:R-:W-:Y:S01]  /*0af0*/  ISETP.GE.U32.AND P1, PT, R22, UR6, PT ;  /* 0x0000000616007c0c */ /* 0x000fe2000bf26070 */
[----:B------:R-:W-:-:S12]  /*0b00*/  UMOV UR6, 0xffffffff ;  /* 0xffffffff00067882 */ /* 0x000fd80000000000 */
[C---:B------:R-:W-:Y:S02]  /*0b10*/  @!P1 LEA R6, R22.reuse, UR5, 0x1 ;  /* 0x0000000516069c11 */ /* 0x040fe4000f8e08ff */
[----:B------:R-:W-:-:S04]  /*0b20*/  @!P1 LEA R7, R22, UR13, 0x2 ;  /* 0x0000000d16079c11 */ /* 0x000fc8000f8e10ff */
[----:B------:R-:W0:Y:S04]  /*0b30*/  @!P1 LDS.U16 R6, [R6] ;  /* 0x0000000006069984 */ /* 0x000e280000000400 */
[----:B------:R1:W2:Y:S01]  /*0b40*/  @!P1 LDS R5, [R7] ;  /* 0x0000000007059984 */ /* 0x0002a20000000800 */
[----:B0-----:R-:W-:-:S04]  /*0b50*/  @!P1 PRMT R4, R6, 0x7610, R4 ;  /* 0x0000761006049816 */ /* 0x001fc80000000004 */
[----:B------:R-:W-:Y:S01]  /*0b60*/  PRMT R6, R4, 0x5410, R4 ;  /* 0x0000541004067816 */ /* 0x000fe20000000004 */
[----:B-12---:R-:W-:Y:S06]  /*0b70*/  BRA.DIV UR6, `(.L_x_14) ;  /* 0x0000001206487947 */ /* 0x006fec000b800000 */
[----:B------:R-:W0:Y:S02]  /*0b80*/  SHFL.DOWN PT, R6, R6, 0x10, 0x1f ;  /* 0x0a001f0006067f89 */ /* 0x000e2400000e0000 */
[----:B0-----:R-:W-:-:S05]  /*0b90*/  PRMT R7, R6, 0x7610, R7 ;  /* 0x0000761006077816 */ /* 0x001fca0000000007 */
[----:B------:R-:W-:-:S05]  /*0ba0*/  HSETP2.GT.AND P1, PT, R7.H0_H0, R4.H0_H0, PT ;  /* 0x2000000407007234 */ /* 0x000fca0003f24800 */
[----:B------:R-:W-:Y:S02]  /*0bb0*/  SEL R7, R4, R7, !P1 ;  /* 0x0000000704077207 */ /* 0x000fe40004800000 */
[----:B------:R-:W0:Y:S02]  /*0bc0*/  SHFL.DOWN PT, R4, R5, 0x10, 0x1f ;  /* 0x0a001f0005047f89 */ /* 0x000e2400000e0000 */
[----:B------:R-:W-:-:S05]  /*0bd0*/  PRMT R6, R7, 0x5410, R7 ;  /* 0x0000541007067816 */ /* 0x000fca0000000007 */
[----:B------:R-:W1:Y:S01]  /*0be0*/  SHFL.DOWN PT, R8, R6, 0x8, 0x1f ;  /* 0x09001f0006087f89 */ /* 0x000e6200000e0000 */
[----:B0-----:R-:W-:Y:S02]  /*0bf0*/  SEL R4, R5, R4, !P1 ;  /* 0x0000000405047207 */ /* 0x001fe40004800000 */
[----:B-1----:R-:W-:-:S05]  /*0c00*/  HSETP2.GT.AND P2, PT, R8.H0_H0, R7.H0_H0, PT ;  /* 0x2000000708007234 */ /* 0x002fca0003f44800 */
[----:B------:R-:W-:Y:S02]  /*0c10*/  SEL R8, R7, R8, !P2 ;  /* 0x0000000807087207 */ /* 0x000fe40005000000 */
[----:B------:R-:W0:Y:S02]  /*0c20*/  SHFL.DOWN PT, R7, R4, 0x8, 0x1f ;  /* 0x09001f0004077f89 */ /* 0x000e2400000e0000 */
[----:B------:R-:W-:-:S05]  /*0c30*/  PRMT R5, R8, 0x5410, R8 ;  /* 0x0000541008057816 */ /* 0x000fca0000000008 */
[----:B------:R-:W1:Y:S01]  /*0c40*/  SHFL.DOWN PT, R15, R5, 0x4, 0x1f ;  /* 0x08801f00050f7f89 */ /* 0x000e6200000e0000 */
[----:B0-----:R-:W-:-:S05]  /*0c50*/  SEL R7, R4, R7, !P2 ;  /* 0x0000000704077207 */ /* 0x001fca0005000000 */
[----:B------:R-:W0:Y:S01]  /*0c60*/  SHFL.DOWN PT, R6, R7, 0x4, 0x1f ;  /* 0x08801f0007067f89 */ /* 0x000e2200000e0000 */
[----:B-1----:R-:W-:-:S05]  /*0c70*/  HSETP2.GT.AND P1, PT, R15.H0_H0, R8.H0_H0, PT ;  /* 0x200000080f007234 */ /* 0x002fca0003f24800 */
[----:B------:R-:W-:-:S04]  /*0c80*/  SEL R8, R8, R15, !P1 ;  /* 0x0000000f08087207 */ /* 0x000fc80004800000 */
[----:B------:R-:W-:-:S05]  /*0c90*/  PRMT R4, R8, 0x5410, R8 ;  /* 0x0000541008047816 */ /* 0x000fca0000000008 */
[----:B------:R-:W1:Y:S01]  /*0ca0*/  SHFL.DOWN PT, R15, R4, 0x2, 0x1f ;  /* 0x08401f00040f7f89 */ /* 0x000e6200000e0000 */
[----:B0-----:R-:W-:-:S05]  /*0cb0*/  SEL R6, R7, R6, !P1 ;  /* 0x0000000607067207 */ /* 0x001fca0004800000 */
[----:B------:R-:W0:Y:S01]  /*0cc0*/  SHFL.DOWN PT, R17, R6, 0x2, 0x1f ;  /* 0x08401f0006117f89 */ /* 0x000e2200000e0000 */
[----:B-1----:R-:W-:-:S05]  /*0cd0*/  HSETP2.GT.AND P1, PT, R15.H0_H0, R8.H0_H0, PT ;  /* 0x200000080f007234 */ /* 0x002fca0003f24800 */
[----:B------:R-:W-:-:S04]  /*0ce0*/  SEL R8, R8, R15, !P1 ;  /* 0x0000000f08087207 */ /* 0x000fc80004800000 */
[----:B------:R-:W-:Y:S02]  /*0cf0*/  PRMT R4, R8, 0x5410, R8 ;  /* 0x0000541008047816 */ /* 0x000fe40000000008 */
[----:B0-----:R-:W-:-:S03]  /*0d00*/  SEL R17, R6, R17, !P1 ;  /* 0x0000001106117207 */ /* 0x001fc60004800000 */
[----:B------:R0:W1:Y:S04]  /*0d10*/  SHFL.DOWN PT, R15, R4, 0x1, 0x1f ;  /* 0x08201f00040f7f89 */ /* 0x00006800000e0000 */
[----:B------:R0:W2:Y:S02]  /*0d20*/  SHFL.DOWN PT, R10, R17, 0x1, 0x1f ;  /* 0x08201f00110a7f89 */ /* 0x0000a400000e0000 */
.L_x_52:
[----:B0-----:R-:W0:Y:S01]  /*0d30*/  @!P0 LDC.64 R4, c[0x0][0x398] ;  /* 0x0000e600ff048b82 */ /* 0x001e220000000a00 */
[----:B-1----:R-:W-:-:S05]  /*0d40*/  HSETP2.GT.AND P1, PT, R15.H0_H0, R8.H0_H0, PT ;  /* 0x200000080f007234 */ /* 0x002fca0003f24800 */
[----:B------:R-:W-:Y:S02]  /*0d50*/  SEL R15, R8, R15, !P1 ;  /* 0x0000000f080f7207 */ /* 0x000fe40004800000 */
[----:B------:R-:W1:Y:S01]  /*0d60*/  @!P0 LDC.64 R6, c[0x0][0x3a0] ;  /* 0x0000e800ff068b82 */ /* 0x000e620000000a00 */
[----:B--2---:R-:W-:Y:S01]  /*0d70*/  SEL R17, R17, R10, !P1 ;  /* 0x0000000a11117207 */ /* 0x004fe20004800000 */
[----:B0-----:R-:W-:-:S05]  /*0d80*/  @!P0 IMAD.WIDE.U32 R4, R2, 0x2, R4 ;  /* 0x0000000202048825 */ /* 0x001fca00078e0004 */
[----:B------:R2:W-:Y:S01]  /*0d90*/  @!P0 STG.E.U16 desc[UR10][R4.64], R15 ;  /* 0x0000000f04008986 */ /* 0x0005e2000c10150a */
[----:B-1----:R-:W-:-:S05]  /*0da0*/  @!P0 IMAD.WIDE.U32 R6, R2, 0x4, R6 ;  /* 0x0000000402068825 */ /* 0x002fca00078e0006 */
[----:B------:R2:W-:Y:S02]  /*0db0*/  @!P0 STG.E desc[UR10][R6.64], R17 ;  /* 0x0000001106008986 */ /* 0x0005e4000c10190a */
.L_x_13:
[----:B------:R-:W-:Y:S05]  /*0dc0*/  BSYNC B0 ;  /* 0x0000000000007941 */ /* 0x000fea0003800000 */
.L_x_12:
[----:B0-2---:R-:W-:-:S05]  /*0dd0*/  CS2R.32 R4, SR_CgaSize ;  /* 0x0000000000047805 */ /* 0x005fca0000008a00 */
[----:B------:R-:W-:-:S06]  /*0de0*/  IMAD R4, R4, -0xa0, RZ ;  /* 0xffffff6004047824 */ /* 0x000fcc00078e02ff */
[----:B------:R-:W0:Y:S01]  /*0df0*/  LDC R4, c[0x0][R4+0x258] ;  /* 0x0000960004047b82 */ /* 0x000e220000000800 */
[----:B------:R-:W-:-:S05]  /*0e00*/  CS2R.32 R5, SR_CgaSize ;  /* 0x0000000000057805 */ /* 0x000fca0000008a00 */
[----:B------:R-:W-:-:S06]  /*0e10*/  IMAD R5, R5, -0xa0, RZ ;  /* 0xffffff6005057824 */ /* 0x000fcc00078e02ff */
[----:B------:R-:W1:Y:S01]  /*0e20*/  LDC R5, c[0x0][R5+0x254] ;  /* 0x0000950005057b82 */ /* 0x000e620000000800 */
[----:B0-----:R-:W-:-:S04]  /*0e30*/  ISETP.NE.U32.AND P0, PT, R4, RZ, PT ;  /* 0x000000ff0400720c */ /* 0x001fc80003f05070 */
[----:B-1----:R-:W-:-:S13]  /*0e40*/  ISETP.NE.AND.EX P0, PT, R5, RZ, PT, P0 ;  /* 0x000000ff0500720c */ /* 0x002fda0003f05300 */
[----:B------:R-:W-:Y:S05]  /*0e50*/  @P0 BRA `(.L_x_15) ;  /* 0x0000000000040947 */ /* 0x000fea0003800000 */
[----:B------:R-:W-:Y:S05]  /*0e60*/  BPT.TRAP 0x1 ;  /* 0x000000040000795c */ /* 0x000fea0000300000 */
.L_x_15:
[----:B------:R-:W-:-:S03]  /*0e70*/  UMOV UR6, 0xffffffff ;  /* 0xffffffff00067882 */ /* 0x000fc60000000000 */
[----:B------:R-:W-:Y:S05]  /*0e80*/  BRA.DIV UR6, `(.L_x_16) ;  /* 0x0000001206a87947 */ /* 0x000fea000b800000 */
[----:B------:R-:W-:Y:S06]  /*0e90*/  BAR.SYNC.DEFER_BLOCKING 0x0 ;  /* 0x0000000000007b1d */ /* 0x000fec0000010000 */
.L_x_55:
[----:B------:R-:W0:Y:S01]  /*0ea0*/  S2R R8, SR_TID.Y ;  /* 0x0000000000087919 */ /* 0x000e220000002200 */
[----:B------:R-:W-:Y:S01]  /*0eb0*/  BSSY B0, `(.L_x_17) ;  /* 0x0000026000007945 */ /* 0x000fe20003800000 */
[----:B------:R-:W1:Y:S01]  /*0ec0*/  S2R R7, SR_TID.Z ;  /* 0x0000000000077919 */ /* 0x000e620000002300 */
[----:B0-----:R-:W-:-:S05]  /*0ed0*/  IMAD.IADD R8, R13, 0x1, R8 ;  /* 0x000000010d087824 */ /* 0x001fca00078e0208 */
[----:B-1----:R-:W-:-:S13]  /*0ee0*/  LOP3.LUT P0, R8, R8, RZ, R7, 0xfa, !PT ;  /* 0x000000ff08087212 */ /* 0x002fda000780fa07 */
[----:B------:R-:W-:Y:S05]  /*0ef0*/  @P0 BRA `(.L_x_18) ;  /* 0x0000000000840947 */ /* 0x000fea0003800000 */
[----:B------:R-:W0:Y:S01]  /*0f00*/  S2R R7, SR_CTAID.Y ;  /* 0x0000000000077919 */ /* 0x000e220000002600 */
[----:B------:R-:W1:Y:S01]  /*0f10*/  LDCU UR6, c[0x0][0x374] ;  /* 0x00006e80ff0677ac */ /* 0x000e620008000800 */
[----:B------:R-:W2:Y:S01]  /*0f20*/  S2R R9, SR_CTAID.Z ;  /* 0x0000000000097919 */ /* 0x000ea20000002700 */
[----:B------:R-:W3:Y:S01]  /*0f30*/  LDCU UR7, c[0x0][0x378] ;  /* 0x00006f00ff0777ac */ /* 0x000ee20008000800 */
[----:B------:R-:W4:Y:S01]  /*0f40*/  S2R R10, SR_LANEID ;  /* 0x00000000000a7919 */ /* 0x000f220000000000 */
[----:B------:R-:W-:Y:S01]  /*0f50*/  VOTEU.ANY UR12, UPT, PT ;  /* 0x00000000000c7886 */ /* 0x000fe200038e0100 */
[----:B------:R-:W-:-:S04]  /*0f60*/  UIADD3 UR8, UPT, UPT, URZ, -UR9, URZ ;  /* 0x80000009ff087290 */ /* 0x000fc8000fffe0ff */
[----:B-1----:R-:W-:-:S04]  /*0f70*/  UIMAD UR6, UR8, UR6, URZ ;  /* 0x00000006080672a4 */ /* 0x002fc8000f8e02ff */
[----:B---3--:R-:W-:Y:S01]  /*0f80*/  UIMAD UR6, UR7, UR6, -0x7fffffff ;  /* 0x80000001070674a4 */ /* 0x008fe2000f8e0206 */
[----:B0-----:R-:W-:Y:S02]  /*0f90*/  IMAD.IADD R6, R2, 0x1, R7 ;  /* 0x0000000102067824 */ /* 0x001fe400078e0207 */
[----:B--2---:R-:W-:Y:S02]  /*0fa0*/  IMAD.MOV R7, RZ, RZ, -R9 ;  /* 0x000000ffff077224 */ /* 0x004fe400078e0a09 */
[----:B------:R-:W4:Y:S03]  /*0fb0*/  FLO.U32 R9, UR12 ;  /* 0x0000000c00097d00 */ /* 0x000f2600080e0000 */
[----:B------:R-:W-:-:S05]  /*0fc0*/  ISETP.NE.AND P1, PT, R6, R7, PT ;  /* 0x000000070600720c */ /* 0x000fca0003f25270 */
[----:B------:R-:W0:Y:S01]  /*0fd0*/  POPC R6, UR12 ;  /* 0x0000000c00067d09 */ /* 0x000e220008000000 */
[----:B----4-:R-:W-:-:S07]  /*0fe0*/  ISETP.EQ.U32.AND P0, PT, R9, R10, PT ;  /* 0x0000000a0900720c */ /* 0x010fce0003f02070 */
[----:B------:R-:W-:Y:S01]  /*0ff0*/  VOTEU.ANY UP0, P1 ;  /* 0x0000000000ff7886 */ /* 0x000fe20000800100 */
[----:B------:R-:W-:-:S06]  /*1000*/  USEL UR6, UR6, 0x1, !UP0 ;  /* 0x0000000106067887 */ /* 0x000fcc000c000000 */
[----:B0-----:R-:W-:Y:S01]  /*1010*/  IMAD R7, R6, UR6, RZ ;  /* 0x0000000606077c24 */ /* 0x001fe2000f8e02ff */
[----:B------:R-:W-:Y:S06]  /*1020*/  @P0 MEMBAR.ALL.GPU ;  /* 0x0000000000000992 */ /* 0x000fec000000a000 */
[----:B------:R-:W-:-:S00]  /*1030*/  @P0 ERRBAR ;  /* 0x00000000000009ab */ /* 0x000fc00000000000 */
[----:B------:R-:W-:Y:S06]  /*1040*/  @P0 CGAERRBAR ;  /* 0x00000000000005ab */ /* 0x000fec0000000000 */
[----:B------:R-:W2:Y:S01]  /*1050*/  @P0 ATOM.E.ADD.STRONG.GPU PT, R10, desc[UR10][R4.64+0x4], R7 ;  /* 0x80000407040a098a */ /* 0x000ea200081ef10a */
[----:B------:R-:W0:Y:S02]  /*1060*/  S2R R12, SR_LTMASK ;  /* 0x00000000000c7919 */ /* 0x000e240000003900 */
[----:B0-----:R-:W-:-:S04]  /*1070*/  LOP3.LUT R12, R12, UR12, RZ, 0xc0, !PT ;  /* 0x0000000c0c0c7c12 */ /* 0x001fc8000f8ec0ff */
[----:B------:R-:W0:Y:S01]  /*1080*/  POPC R15, R12 ;  /* 0x0000000c000f7309 */ /* 0x000e220000000000 */
[----:B--2---:R-:W0:Y:S02]  /*1090*/  SHFL.IDX PT, R6, R10, R9, 0x1f ;  /* 0x00001f090a067589 */ /* 0x004e2400000e0000 */
[----:B0-----:R-:W-:-:S07]  /*10a0*/  IMAD R6, R15, UR6, R6 ;  /* 0x000000060f067c24 */ /* 0x001fce000f8e0206 */
.L_x_19:
[----:B------:R-:W2:Y:S04]  /*10b0*/  LD.E.STRONG.GPU R7, desc[UR10][R4.64+0x4] ;  /* 0x0000040a04077980 */ /* 0x000ea8000c10f900 */
[----:B--2---:R-:W-:Y:S01]  /*10c0*/  CCTL.IVALL ;  /* 0x00000000ff00798f */ /* 0x004fe20002000000 */
[----:B------:R-:W-:Y:S05]  /*10d0*/  YIELD ;  /* 0x0000000000007946 */ /* 0x000fea0003800000 */
[----:B------:R-:W-:-:S04]  /*10e0*/  LOP3.LUT R7, R7, R6, RZ, 0x3c, !PT ;  /* 0x0000000607077212 */ /* 0x000fc800078e3cff */
[----:B------:R-:W-:-:S13]  /*10f0*/  ISETP.GT.AND P0, PT, R7, -0x1, PT ;  /* 0xffffffff0700780c */ /* 0x000fda0003f04270 */
[----:B------:R-:W-:Y:S05]  /*1100*/  @P0 BRA `(.L_x_19) ;  /* 0xfffffffc00e80947 */ /* 0x000fea000383ffff */
.L_x_18:
[----:B------:R-:W-:Y:S05]  /*1110*/  BSYNC B0 ;  /* 0x0000000000007941 */ /* 0x000fea0003800000 */
.L_x_17:
[----:B------:R-:W-:-:S03]  /*1120*/  UMOV UR6, 0xffffffff ;  /* 0xffffffff00067882 */ /* 0x000fc60000000000 */
[----:B------:R-:W-:Y:S05]  /*1130*/  BRA.DIV UR6, `(.L_x_20) ;  /* 0x00000012062c7947 */ /* 0x000fea000b800000 */
[----:B------:R-:W-:Y:S06]  /*1140*/  BAR.SYNC.DEFER_BLOCKING 0x0 ;  /* 0x0000000000007b1d */ /* 0x000fec0000010000 */
.L_x_58:
[----:B------:R-:W0:Y:S01]  /*1150*/  LDC.64 R6, c[0x0][0x3b0] ;  /* 0x0000ec00ff067b82 */ /* 0x000e220000000a00 */
[----:B------:R-:W-:Y:S01]  /*1160*/  ISETP.NE.AND P0, PT, R2, RZ, PT ;  /* 0x000000ff0200720c */ /* 0x000fe20003f05270 */
[----:B0-----:R-:W-:-:S12]  /*1170*/  IMAD.WIDE R6, R3, 0x4, R6 ;  /* 0x0000000403067825 */ /* 0x001fd800078e0206 */
[----:B------:R-:W-:Y:S05]  /*1180*/  @P0 BRA `(.L_x_21) ;  /* 0x0000000000e80947 */ /* 0x000fea0003800000 */
[----:B------:R-:W0:Y:S01]  /*1190*/  LDCU UR6, c[0x0][0x3a8] ;  /* 0x00007500ff0677ac */ /* 0x000e220008000800 */
[----:B------:R-:W-:Y:S01]  /*11a0*/  BSSY.RECONVERGENT B0, `(.L_x_22) ;  /* 0x0000017000007945 */ /* 0x000fe20003800200 */
[----:B------:R-:W-:Y:S01]  /*11b0*/  IMAD.MOV.U32 R9, RZ, RZ, R11 ;  /* 0x000000ffff097224 */ /* 0x000fe200078e000b */
[----:B------:R-:W-:Y:S02]  /*11c0*/  PRMT R3, RZ, 0x7610, R3 ;  /* 0x00007610ff037816 */ /* 0x000fe40000000003 */
[----:B0-----:R-:W-:-:S13]  /*11d0*/  ISETP.GE.AND P0, PT, R13, UR6, PT ;  /* 0x000000060d007c0c */ /* 0x001fda000bf06270 */
[----:B------:R-:W-:Y:S05]  /*11e0*/  @P0 BRA `(.L_x_23) ;  /* 0x0000000000480947 */ /* 0x000fea0003800000 */
[----:B------:R-:W0:Y:S01]  /*11f0*/  LDC.64 R16, c[0x0][0x398] ;  /* 0x0000e600ff107b82 */ /* 0x000e220000000a00 */
[----:B------:R-:W-:Y:S01]  /*1200*/  IMAD.MOV.U32 R21, RZ, RZ, R13 ;  /* 0x000000ffff157224 */ /* 0x000fe200078e000d */
[----:B------:R-:W-:Y:S01]  /*1210*/  PRMT R3, RZ, 0x7610, R3 ;  /* 0x00007610ff037816 */ /* 0x000fe20000000003 */
[----:B------:R-:W-:-:S05]  /*1220*/  IMAD.MOV.U32 R9, RZ, RZ, R11 ;  /* 0x000000ffff097224 */ /* 0x000fca00078e000b */
[----:B------:R-:W1:Y:S02]  /*1230*/  LDC.64 R14, c[0x0][0x3a0] ;  /* 0x0000e800ff0e7b82 */ /* 0x000e640000000a00 */
.L_x_26:
[----:B0-----:R-:W-:-:S05]  /*1240*/  IMAD.WIDE R18, R21, 0x2, R16 ;  /* 0x0000000215127825 */ /* 0x001fca00078e0210 */
[----:B------:R-:W2:Y:S01]  /*1250*/  LDG.E.U16 R10, desc[UR10][R18.64] ;  /* 0x0000000a120a7981 */ /* 0x000ea2000c1e1500 */
[----:B------:R-:W-:Y:S01]  /*1260*/  BSSY.RECONVERGENT B1, `(.L_x_24) ;  /* 0x0000006000017945 */ /* 0x000fe20003800200 */
[----:B--2---:R-:W-:-:S13]  /*1270*/  HSETP2.GT.AND P0, PT, R10.H0_H0, R3.H0_H0, PT ;  /* 0x200000030a007234 */ /* 0x004fda0003f04800 */
[----:B-----5:R-:W-:Y:S05]  /*1280*/  @!P0 BRA `(.L_x_25) ;  /* 0x00000000000c8947 */ /* 0x020fea0003800000 */
[----:B-1----:R-:W-:-:S05]  /*1290*/  IMAD.WIDE R18, R21, 0x4, R14 ;  /* 0x0000000415127825 */ /* 0x002fca00078e020e */
[----:B------:R0:W5:Y:S01]  /*12a0*/  LDG.E R9, desc[UR10][R18.64] ;  /* 0x0000000a12097981 */ /* 0x000162000c1e1900 */
[----:B------:R-:W-:-:S07]  /*12b0*/  PRMT R3, R10, 0x7610, R3 ;  /* 0x000076100a037816 */ /* 0x000fce0000000003 */
.L_x_25:
[----:B------:R-:W-:Y:S05]  /*12c0*/  BSYNC.RECONVERGENT B1 ;  /* 0x0000000000017941 */ /* 0x000fea0003800200 */
.L_x_24:
[----:B------:R-:W2:Y:S01]  /*12d0*/  LDCU UR6, c[0x0][0x3a8] ;  /* 0x00007500ff0677ac */ /* 0x000ea20008000800 */
[----:B------:R-:W-:-:S05]  /*12e0*/  VIADD R21, R21, UR4 ;  /* 0x0000000415157c36 */ /* 0x000fca0008000000 */
[----:B--2---:R-:W-:-:S13]  /*12f0*/  ISETP.GE.AND P0, PT, R21, UR6, PT ;  /* 0x0000000615007c0c */ /* 0x004fda000bf06270 */
[----:B------:R-:W-:Y:S05]  /*1300*/  @!P0 BRA `(.L_x_26) ;  /* 0xfffffffc00cc8947 */ /* 0x000fea000383ffff */
.L_x_23:
[----:B------:R-:W-:Y:S05]  /*1310*/  BSYNC.RECONVERGENT B0 ;  /* 0x0000000000007941 */ /* 0x000fea0003800200 */
.L_x_22:
[----:B------:R-:W2:Y:S01]  /*1320*/  S2UR UR7, SR_CgaCtaId ;  /* 0x00000000000779c3 */ /* 0x000ea20000008800 */
[----:B------:R-:W-:Y:S01]  /*1330*/  UMOV UR6, 0x400 ;  /* 0x0000040000067882 */ /* 0x000fe20000000000 */
[----:B------:R-:W-:Y:S01]  /*1340*/  LEA R12, R13, UR13, 0x2 ;  /* 0x0000000d0d0c7c11 */ /* 0x000fe2000f8e10ff */
[----:B--2---:R-:W-:-:S06]  /*1350*/  ULEA UR6, UR7, UR6, 0x18 ;  /* 0x0000000607067291 */ /* 0x004fcc000f8ec0ff */
[----:B------:R-:W-:Y:S01]  /*1360*/  LEA R10, R13, UR6, 0x1 ;  /* 0x000000060d0a7c11 */ /* 0x000fe2000f8e08ff */
[----:B------:R-:W-:Y:S05]  /*1370*/  WARPSYNC.ALL ;  /* 0x0000000000007948 */ /* 0x000fea0003800000 */
[----:B------:R2:W-:Y:S01]  /*1380*/  STS.U16 [R10], R3 ;  /* 0x000000030a007388 */ /* 0x0005e20000000400 */
[----:B------:R-:W-:-:S03]  /*1390*/  UISETP.GE.U32.AND UP0, UPT, UR4, 0x2, UPT ;  /* 0x000000020400788c */ /* 0x000fc6000bf06070 */
[----:B-----5:R2:W-:Y:S01]  /*13a0*/  STS [R12], R9 ;  /* 0x000000090c007388 */ /* 0x0205e20000000800 */
[----:B------:R-:W-:Y:S06]  /*13b0*/  BAR.SYNC.DEFER_BLOCKING 0x0 ;  /* 0x0000000000007b1d */ /* 0x000fec0000010000 */
[----:B------:R-:W-:Y:S05]  /*13c0*/  BRA.U !UP0, `(.L_x_27) ;  /* 0x0000000108487547 */ /* 0x000fea000b800000 */
.L_x_30:
[----:B------:R-:W-:Y:S01]  /*13d0*/  UMOV UR6, UR4 ;  /* 0x0000000400067c82 */ /* 0x000fe20008000000 */
[----:B------:R-:W-:Y:S01]  /*13e0*/  USHF.R.U32.HI UR4, URZ, 0x1, UR4 ;  /* 0x00000001ff047899 */ /* 0x000fe20008011604 */
[----:B------:R-:W-:Y:S05]  /*13f0*/  BSSY.RECONVERGENT B0, `(.L_x_28) ;  /* 0x000000c000007945 */ /* 0x000fea0003800200 */
[----:B------:R-:W-:-:S13]  /*1400*/  ISETP.GE.U32.AND P0, PT, R13, UR4, PT ;  /* 0x000000040d007c0c */ /* 0x000fda000bf06070 */
[----:B---3--:R-:W-:Y:S05]  /*1410*/  @P0 BRA `(.L_x_29) ;  /* 0x0000000000240947 */ /* 0x008fea0003800000 */
[----:B------:R-:W-:Y:S01]  /*1420*/  ULOP3.LUT UR7, UR6, 0x7fe, URZ, 0xc0, !UPT ;  /* 0x000007fe06077892 */ /* 0x000fe2000f8ec0ff */
[----:B--2---:R-:W-:Y:S08]  /*1430*/  LDS.U16 R3, [R10] ;  /* 0x000000000a037984 */ /* 0x004ff00000000400 */
[----:B------:R-:W2:Y:S02]  /*1440*/  LDS.U16 R9, [R10+UR7] ;  /* 0x000000070a097984 */ /* 0x000ea40008000400 */
[----:B--2---:R-:W-:Y:S01]  /*1450*/  HSETP2.GT.AND P0, PT, R9.H0_H0, R3.H0_H0, PT ;  /* 0x2000000309007234 */ /* 0x004fe20003f04800 */
[----:B------:R-:W-:-:S12]  /*1460*/  IMAD.U32 R3, RZ, RZ, UR4 ;  /* 0x00000004ff037e24 */ /* 0x000fd8000f8e00ff */
[----:B------:R-:W-:Y:S01]  /*1470*/  @P0 IMAD R3, R3, 0x4, R12 ;  /* 0x0000000403030824 */ /* 0x000fe200078e020c */
[----:B------:R-:W-:Y:S05]  /*1480*/  @P0 STS.U16 [R10], R9 ;  /* 0x000000090a000388 */ /* 0x000fea0000000400 */
[----:B------:R-:W2:Y:S04]  /*1490*/  @P0 LDS R3, [R3] ;  /* 0x0000000003030984 */ /* 0x000ea80000000800 */
[----:B--2---:R3:W-:Y:S02]  /*14a0*/  @P0 STS [R12], R3 ;  /* 0x000000030c000388 */ /* 0x0047e40000000800 */
.L_x_29:
[----:B------:R-:W-:Y:S05]  /*14b0*/  BSYNC.RECONVERGENT B0 ;  /* 0x0000000000007941 */ /* 0x000fea0003800200 */
.L_x_28:
[----:B------:R-:W-:Y:S01]  /*14c0*/  BAR.SYNC.DEFER_BLOCKING 0x0 ;  /* 0x0000000000007b1d */ /* 0x000fe20000010000 */
[----:B------:R-:W-:-:S09]  /*14d0*/  UISETP.GT.U32.AND UP0, UPT, UR6, 0x3, UPT ;  /* 0x000000030600788c */ /* 0x000fd2000bf04070 */
[----:B------:R-:W-:Y:S05]  /*14e0*/  BRA.U UP0, `(.L_x_30) ;  /* 0xfffffffd00b87547 */ /* 0x000fea000b83ffff */
.L_x_27:
[----:B------:R-:W-:-:S13]  /*14f0*/  ISETP.NE.AND P0, PT, R13, RZ, PT ;  /* 0x000000ff0d00720c */ /* 0x000fda0003f05270 */
[----:B--2---:R-:W3:Y:S02]  /*1500*/  @!P0 LDS R10, [UR13] ;  /* 0x0000000dff0a8984 */ /* 0x004ee40008000800 */
[----:B---3--:R-:W-:-:S05]  /*1510*/  @!P0 IMAD.IADD R3, R10, 0x1, -R11 ;  /* 0x000000010a038824 */ /* 0x008fca00078e0a0b */
[----:B------:R2:W-:Y:S02]  /*1520*/  @!P0 STG.E desc[UR10][R6.64], R3 ;  /* 0x0000000306008986 */ /* 0x0005e4000c10190a */
.L_x_21:
[----:B------:R-:W-:-:S04]  /*1530*/  ISETP.NE.U32.AND P0, PT, R4, RZ, PT ;  /* 0x000000ff0400720c */ /* 0x000fc80003f05070 */
[----:B------:R-:W-:-:S13]  /*1540*/  ISETP.NE.AND.EX P0, PT, R5, RZ, PT, P0 ;  /* 0x000000ff0500720c */ /* 0x000fda0003f05300 */
[----:B------:R-:W-:Y:S05]  /*1550*/  @P0 BRA `(.L_x_31) ;  /* 0x0000000000040947 */ /* 0x000fea0003800000 */
[----:B------:R-:W-:Y:S05]  /*1560*/  BPT.TRAP 0x1 ;  /* 0x000000040000795c */ /* 0x000fea0000300000 */
.L_x_31:
[----:B------:R-:W-:Y:S01]  /*1570*/  UMOV UR6, 0xffffffff ;  /* 0xffffffff00067882 */ /* 0x000fe20000000000 */
[----:B------:R-:W-:Y:S02]  /*1580*/  ISETP.NE.AND P0, PT, R8, RZ, PT ;  /* 0x000000ff0800720c */ /* 0x000fe40003f05270 */
[----:B------:R-:W-:Y:S11]  /*1590*/  BRA.DIV UR6, `(.L_x_32) ;  /* 0x0000000e06447947 */ /* 0x000ff6000b800000 */
[----:B------:R-:W-:Y:S06]  /*15a0*/  BAR.SYNC.DEFER_BLOCKING 0x0 ;  /* 0x0000000000007b1d */ /* 0x000fec0000010000 */
.L_x_61:
[----:B------:R-:W-:Y:S04]  /*15b0*/  BSSY B0, `(.L_x_33) ;  /* 0x0000023000007945 */ /* 0x000fe80003800000 */
[----:B------:R-:W-:Y:S05]  /*15c0*/  @P0 BRA `(.L_x_34) ;  /* 0x0000000000840947 */ /* 0x000fea0003800000 */
[----:B--2---:R-:W2:Y:S01]  /*15d0*/  S2R R3, SR_CTAID.Y ;  /* 0x0000000000037919 */ /* 0x004ea20000002600 */
[----:B------:R-:W3:Y:S01]  /*15e0*/  LDCU UR6, c[0x0][0x374] ;  /* 0x00006e80ff0677ac */ /* 0x000ee20008000800 */
[----:B------:R-:W4:Y:S01]  /*15f0*/  S2R R8, SR_CTAID.Z ;  /* 0x0000000000087919 */ /* 0x000f220000002700 */
[----:B------:R-:W5:Y:S01]  /*1600*/  LDCU UR7, c[0x0][0x378] ;  /* 0x00006f00ff0777ac */ /* 0x000f620008000800 */
[----:B------:R-:W0:Y:S01]  /*1610*/  S2R R9, SR_LANEID ;  /* 0x0000000000097919 */ /* 0x000e220000000000 */
[----:B------:R-:W-:Y:S01]  /*1620*/  VOTEU.ANY UR12, UPT, PT ;  /* 0x00000000000c7886 */ /* 0x000fe200038e0100 */
[----:B------:R-:W-:-:S04]  /*1630*/  UIADD3 UR8, UPT, UPT, URZ, -UR9, URZ ;  /* 0x80000009ff087290 */ /* 0x000fc8000fffe0ff */
[----:B---3--:R-:W-:-:S04]  /*1640*/  UIMAD UR6, UR8, UR6, URZ ;  /* 0x00000006080672a4 */ /* 0x008fc8000f8e02ff */
[----:B-----5:R-:W-:Y:S01]  /*1650*/  UIMAD UR6, UR7, UR6, -0x7fffffff ;  /* 0x80000001070674a4 */ /* 0x020fe2000f8e0206 */
[----:B--2---:R-:W-:Y:S02]  /*1660*/  IMAD.IADD R3, R2, 0x1, R3 ;  /* 0x0000000102037824 */ /* 0x004fe400078e0203 */
[----:B----4-:R-:W-:Y:S02]  /*1670*/  IMAD.MOV R2, RZ, RZ, -R8 ;  /* 0x000000ffff027224 */ /* 0x010fe400078e0a08 */
[----:B------:R-:W0:Y:S03]  /*1680*/  FLO.U32 R8, UR12 ;  /* 0x0000000c00087d00 */ /* 0x000e2600080e0000 */
[----:B------:R-:W-:-:S05]  /*1690*/  ISETP.NE.AND P1, PT, R3, R2, PT ;  /* 0x000000020300720c */ /* 0x000fca0003f25270 */
[----:B------:R-:W2:Y:S01]  /*16a0*/  POPC R2, UR12 ;  /* 0x0000000c00027d09 */ /* 0x000ea20008000000 */
[----:B0-----:R-:W-:-:S07]  /*16b0*/  ISETP.EQ.U32.AND P0, PT, R8, R9, PT ;  /* 0x000000090800720c */ /* 0x001fce0003f02070 */
[----:B------:R-:W-:Y:S01]  /*16c0*/  VOTEU.ANY UP0, P1 ;  /* 0x0000000000ff7886 */ /* 0x000fe20000800100 */
[----:B------:R-:W-:-:S06]  /*16d0*/  USEL UR6, UR6, 0x1, !UP0 ;  /* 0x0000000106067887 */ /* 0x000fcc000c000000 */
[----:B--2---:R-:W-:Y:S01]  /*16e0*/  IMAD R3, R2, UR6, RZ ;  /* 0x0000000602037c24 */ /* 0x004fe2000f8e02ff */
[----:B------:R-:W-:Y:S06]  /*16f0*/  @P0 MEMBAR.ALL.GPU ;  /* 0x0000000000000992 */ /* 0x000fec000000a000 */
[----:B------:R-:W-:-:S00]  /*1700*/  @P0 ERRBAR ;  /* 0x00000000000009ab */ /* 0x000fc00000000000 */
[----:B------:R-:W-:Y:S06]  /*1710*/  @P0 CGAERRBAR ;  /* 0x00000000000005ab */ /* 0x000fec0000000000 */
[----:B------:R-:W2:Y:S01]  /*1720*/  @P0 ATOM.E.ADD.STRONG.GPU PT, R3, desc[UR10][R4.64+0x4], R3 ;  /* 0x800004030403098a */ /* 0x000ea200081ef10a */
[----:B------:R-:W0:Y:S02]  /*1730*/  S2R R9, SR_LTMASK ;  /* 0x0000000000097919 */ /* 0x000e240000003900 */
[----:B0-----:R-:W-:-:S06]  /*1740*/  LOP3.LUT R9, R9, UR12, RZ, 0xc0, !PT ;  /* 0x0000000c09097c12 */ /* 0x001fcc000f8ec0ff */
[----:B------:R-:W0:Y:S01]  /*1750*/  POPC R9, R9 ;  /* 0x0000000900097309 */ /* 0x000e220000000000 */
[----:B--2---:R-:W0:Y:S02]  /*1760*/  SHFL.IDX PT, R2, R3, R8, 0x1f ;  /* 0x00001f0803027589 */ /* 0x004e2400000e0000 */
[----:B0-----:R-:W-:-:S07]  /*1770*/  IMAD R2, R9, UR6, R2 ;  /* 0x0000000609027c24 */ /* 0x001fce000f8e0202 */
.L_x_35:
[----:B------:R-:W2:Y:S04]  /*1780*/  LD.E.STRONG.GPU R3, desc[UR10][R4.64+0x4] ;  /* 0x0000040a04037980 */ /* 0x000ea8000c10f900 */
[----:B--2---:R-:W-:Y:S01]  /*1790*/  CCTL.IVALL ;  /* 0x00000000ff00798f */ /* 0x004fe20002000000 */
[----:B------:R-:W-:Y:S05]  /*17a0*/  YIELD ;  /* 0x0000000000007946 */ /* 0x000fea0003800000 */
[----:B------:R-:W-:-:S04]  /*17b0*/  LOP3.LUT R3, R3, R2, RZ, 0x3c, !PT ;  /* 0x0000000203037212 */ /* 0x000fc800078e3cff */
[----:B------:R-:W-:-:S13]  /*17c0*/  ISETP.GT.AND P0, PT, R3, -0x1, PT ;  /* 0xffffffff0300780c */ /* 0x000fda0003f04270 */
[----:B------:R-:W-:Y:S05]  /*17d0*/  @P0 BRA `(.L_x_35) ;  /* 0xfffffffc00e80947 */ /* 0x000fea000383ffff */
.L_x_34:
[----:B------:R-:W-:Y:S05]  /*17e0*/  BSYNC B0 ;  /* 0x0000000000007941 */ /* 0x000fea0003800000 */
.L_x_33:
[----:B------:R-:W-:-:S03]  /*17f0*/  UMOV UR6, 0xffffffff ;  /* 0xffffffff00067882 */ /* 0x000fc60000000000 */
[----:B------:R-:W-:Y:S05]  /*1800*/  BRA.DIV UR6, `(.L_x_36) ;  /* 0x0000000a06d87947 */ /* 0x000fea000b800000 */
[----:B------:R-:W-:Y:S06]  /*1810*/  BAR.SYNC.DEFER_BLOCKING 0x0 ;  /* 0x0000000000007b1d */ /* 0x000fec0000010000 */
.L_x_64:
[----:B--2---:R-:W2:Y:S01]  /*1820*/  LDG.E R6, desc[UR10][R6.64] ;  /* 0x0000000a06067981 */ /* 0x004ea2000c1e1900 */
[----:B------:R-:W3:Y:S01]  /*1830*/  LDC.64 R8, c[0x0][0x380] ;  /* 0x0000e000ff087b82 */ /* 0x000ee20000000a00 */
[----:B------:R-:W4:Y:S01]  /*1840*/  LDCU UR6, c[0x0][0x38c] ;  /* 0x00007180ff0677ac */ /* 0x000f220008000800 */
[----:B--2---:R-:W-:-:S05]  /*1850*/  IMAD.IADD R2, R11, 0x1, R6 ;  /* 0x000000010b027824 */ /* 0x004fca00078e0206 */
[----:B------:R-:W-:-:S03]  /*1860*/  SHF.R.S32.HI R3, RZ, 0x1f, R2 ;  /* 0x0000001fff037819 */ /* 0x000fc60000011402 */
[----:B----4-:R-:W-:-:S03]  /*1870*/  IMAD.WIDE R4, R11, UR6, R2 ;  /* 0x000000060b047c25 */ /* 0x010fc6000f8e0202 */
[----:B---3--:R-:W-:-:S04]  /*1880*/  LEA R8, P0, R4, R8, 0x1 ;  /* 0x0000000804087211 */ /* 0x008fc800078008ff */
[----:B------:R-:W-:-:S05]  /*1890*/  LEA.HI.X R9, R4, R9, R5, 0x1, P0 ;  /* 0x0000000904097211 */ /* 0x000fca00000f0c05 */
[----:B------:R-:W2:Y:S02]  /*18a0*/  LDG.E.U16 R8, desc[UR10][R8.64] ;  /* 0x0000000a08087981 */ /* 0x000ea4000c1e1500 */
[----:B--2---:R-:W-:-:S13]  /*18b0*/  HSETP2.NEU.AND P0, PT, R8.H0_H0, RZ.H0_H0, PT ;  /* 0x200000ff08007234 */ /* 0x004fda0003f0d800 */
[----:B------:R-:W-:Y:S05]  /*18c0*/  @!P0 EXIT ;  /* 0x000000000000894d */ /* 0x000fea0003800000 */
[----:B------:R-:W-:-:S13]  /*18d0*/  ISETP.NE.AND P0, PT, R6, RZ, PT ;  /* 0x000000ff0600720c */ /* 0x000fda0003f05270 */
[----:B------:R-:W-:Y:S05]  /*18e0*/  @!P0 BRA `(.L_x_37) ;  /* 0x0000000000808947 */ /* 0x000fea0003800000 */
[----:B------:R-:W2:Y:S02]  /*18f0*/  LDCU UR6, c[0x0][0x388] ;  /* 0x00007100ff0677ac */ /* 0x000ea40008000800 */
[----:B--2---:R-:W-:-:S13]  /*1900*/  ISETP.GE.AND P0, PT, R0, UR6, PT ;  /* 0x0000000600007c0c */ /* 0x004fda000bf06270 */
[----:B------:R-:W-:Y:S05]  /*1910*/  @P0 EXIT ;  /* 0x000000000000094d */ /* 0x000fea0003800000 */
.L_x_40:
[----:B------:R-:W-:Y:S01]  /*1920*/  ISETP.NE.AND P0, PT, R0, R2, PT ;  /* 0x000000020000720c */ /* 0x000fe20003f05270 */
[----:B------:R-:W-:-:S12]  /*1930*/  BSSY.RECONVERGENT B0, `(.L_x_38) ;  /* 0x0000016000007945 */ /* 0x000fd80003800200 */
[----:B--2---:R-:W-:Y:S05]  /*1940*/  @!P0 BRA `(.L_x_39) ;  /* 0x0000000000508947 */ /* 0x004fea0003800000 */
[----:B------:R-:W2:Y:S01]  /*1950*/  LDCU UR6, c[0x0][0x38c] ;  /* 0x00007180ff0677ac */ /* 0x000ea20008000800 */
[--C-:B------:R-:W-:Y:S01]  /*1960*/  SHF.R.S32.HI R5, RZ, 0x1f, R0.reuse ;  /* 0x0000001fff057819 */ /* 0x100fe20000011400 */
[----:B------:R-:W-:Y:S01]  /*1970*/  IMAD.MOV.U32 R4, RZ, RZ, R0 ;  /* 0x000000ffff047224 */ /* 0x000fe200078e0000 */
[----:B------:R-:W3:Y:S03]  /*1980*/  LDCU.64 UR16, c[0x0][0x380] ;  /* 0x00007000ff1077ac */ /* 0x000ee60008000a00 */
[----:B--2---:R-:W-:-:S03]  /*1990*/  IMAD.WIDE R6, R11, UR6, R4 ;  /* 0x000000060b067c25 */ /* 0x004fc6000f8e0204 */
[----:B---3--:R-:W-:-:S04]  /*19a0*/  LEA R4, P0, R6, UR16, 0x1 ;  /* 0x0000001006047c11 */ /* 0x008fc8000f8008ff */
[----:B------:R-:W-:-:S05]  /*19b0*/  LEA.HI.X R5, R6, UR17, R7, 0x1, P0 ;  /* 0x0000001106057c11 */ /* 0x000fca00080f0c07 */
[----:B------:R-:W2:Y:S01]  /*19c0*/  LDG.E.U16 R6, desc[UR10][R4.64] ;  /* 0x0000000a04067981 */ /* 0x000ea2000c1e1500 */
[----:B------:R-:W-:-:S04]  /*19d0*/  HADD2.F32 R7, -RZ, R8.H0_H0 ;  /* 0x20000008ff077230 */ /* 0x000fc80000004100 */
[----:B------:R-:W3:Y:S01]  /*19e0*/  MUFU.RCP R9, R7 ;  /* 0x0000000700097308 */ /* 0x000ee20000001000 */
[----:B--2---:R-:W-:-:S05]  /*19f0*/  HADD2.F32 R10, -RZ, R6.H0_H0 ;  /* 0x20000006ff0a7230 */ /* 0x004fca0000004100 */
[----:B---3--:R-:W-:-:S05]  /*1a00*/  FMUL R12, R10, R9 ;  /* 0x000000090a0c7220 */ /* 0x008fca0000400000 */
[----:B------:R-:W-:-:S05]  /*1a10*/  F2FP.F16.F32.PACK_AB R6, RZ, R12 ;  /* 0x0000000cff06723e */ /* 0x000fca00000000ff */
[C---:B------:R-:W-:Y:S02]  /*1a20*/  HSETP2.GEU.AND P1, PT, |R6|.reuse.H0_H0, 8.523464202880859375e-06, 8.523464202880859375e-06, PT ;  /* 0x008f008f06007434 */ /* 0x040fe40003f2ea00 */
[----:B------:R-:W-:-:S05]  /*1a30*/  HSETP2.GT.AND P0, PT, |R6|.H0_H0, RZ.H0_H0, PT ;  /* 0x200000ff06007234 */ /* 0x000fca0003f04a00 */
[----:B------:R-:W-:-:S13]  /*1a40*/  PLOP3.LUT P0, PT, P1, P0, PT, 0xf2, 0x2f ;  /* 0x00000000002f781c */ /* 0x000fda0000f01e72 */
[----:B------:R-:W-:-:S04]  /*1a50*/  @!P0 FFMA R10, -R7, R12, R10 ;  /* 0x0000000c070a8223 */ /* 0x000fc8000000010a */
[----:B------:R-:W-:-:S05]  /*1a60*/  @!P0 FFMA R10, R9, R10, R12 ;  /* 0x0000000a090a8223 */ /* 0x000fca000000000c */
[----:B------:R-:W-:-:S05]  /*1a70*/  @!P0 F2FP.F16.F32.PACK_AB R6, RZ, R10 ;  /* 0x0000000aff06823e */ /* 0x000fca00000000ff */
[----:B------:R2:W-:Y:S02]  /*1a80*/  STG.E.U16 desc[UR10][R4.64], R6 ;  /* 0x0000000604007986 */ /* 0x0005e4000c10150a */
.L_x_39:
[----:B------:R-:W-:Y:S05]  /*1a90*/  BSYNC.RECONVERGENT B0 ;  /* 0x0000000000007941 */ /* 0x000fea0003800200 */
.L_x_38:
[----:B------:R-:W3:Y:S01]  /*1aa0*/  LDCU UR6, c[0x0][0x388] ;  /* 0x00007100ff0677ac */ /* 0x000ee20008000800 */
[----:B------:R-:W-:-:S05]  /*1ab0*/  VIADD R0, R0, UR14 ;  /* 0x0000000e00007c36 */ /* 0x000fca0008000000 */
[----:B---3--:R-:W-:-:S13]  /*1ac0*/  ISETP.GE.AND P0, PT, R0, UR6, PT ;  /* 0x0000000600007c0c */ /* 0x008fda000bf06270 */
[----:B------:R-:W-:Y:S05]  /*1ad0*/  @!P0 BRA `(.L_x_40) ;  /* 0xfffffffc00908947 */ /* 0x000fea000383ffff */
[----:B------:R-:W-:Y:S05]  /*1ae0*/  EXIT ;  /* 0x000000000000794d */ /* 0x000fea0003800000 */
.L_x_37:
[----:B------:R-:W2:Y:S01]  /*1af0*/  LDCU UR6, c[0x0][0x388] ;  /* 0x00007100ff0677ac */ /* 0x000ea20008000800 */
[----:B------:R-:W-:-:S05]  /*1b00*/  VIADD R0, R0, 0x1 ;  /* 0x0000000100007836 */ /* 0x000fca0000000000 */
[----:B--2---:R-:W-:-:S13]  /*1b10*/  ISETP.GE.AND P0, PT, R0, UR6, PT ;  /* 0x0000000600007c0c */ /* 0x004fda000bf06270 */
[----:B------:R-:W-:Y:S05]  /*1b20*/  @P0 EXIT ;  /* 0x000000000000094d */ /* 0x000fea0003800000 */
[----:B------:R-:W-:-:S04]  /*1b30*/  HADD2.F32 R8, -RZ, R8.H0_H0 ;  /* 0x20000008ff087230 */ /* 0x000fc80000004100 */
[----:B------:R2:W3:Y:S03]  /*1b40*/  MUFU.RCP R7, R8 ;  /* 0x0000000800077308 */ /* 0x0004e60000001000 */
.L_x_41:
[----:B----4-:R-:W4:Y:S01]  /*1b50*/  LDCU.128 UR16, c[0x0][0x380] ;  /* 0x00007000ff1077ac */ /* 0x010f220008000c00 */
[--C-:B------:R-:W-:Y:S01]  /*1b60*/  SHF.R.S32.HI R3, RZ, 0x1f, R0.reuse ;  /* 0x0000001fff037819 */ /* 0x100fe20000011400 */
[----:B------:R-:W-:-:S04]  /*1b70*/  IMAD.MOV.U32 R2, RZ, RZ, R0 ;  /* 0x000000ffff027224 */ /* 0x000fc800078e0000 */
[----:B----4-:R-:W-:-:S03]  /*1b80*/  IMAD.WIDE R4, R11, UR19, R2 ;  /* 0x000000130b047c25 */ /* 0x010fc6000f8e0202 */
[----:B------:R-:W-:-:S04]  /*1b90*/  LEA R2, P0, R4, UR16, 0x1 ;  /* 0x0000001004027c11 */ /* 0x000fc8000f8008ff */
[----:B------:R-:W-:-:S05]  /*1ba0*/  LEA.HI.X R3, R4, UR17, R5, 0x1, P0 ;  /* 0x0000001104037c11 */ /* 0x000fca00080f0c05 */
[----:B------:R-:W4:Y:S01]  /*1bb0*/  LDG.E.U16 R4, desc[UR10][R2.64] ;  /* 0x0000000a02047981 */ /* 0x000f22000c1e1500 */
[----:B------:R-:W-:Y:S02]  /*1bc0*/  VIADD R0, R0, UR14 ;  /* 0x0000000e00007c36 */ /* 0x000fe40008000000 */
[----:B----4-:R-:W-:-:S05]  /*1bd0*/  HADD2.F32 R5, -RZ, R4.H0_H0 ;  /* 0x20000004ff057230 */ /* 0x010fca0000004100 */
[----:B---3--:R-:W-:-:S05]  /*1be0*/  FMUL R6, R7, R5 ;  /* 0x0000000507067220 */ /* 0x008fca0000400000 */
[----:B------:R-:W-:-:S05]  /*1bf0*/  F2FP.F16.F32.PACK_AB R4, RZ, R6 ;  /* 0x00000006ff04723e */ /* 0x000fca00000000ff */
[C---:B------:R-:W-:Y:S02]  /*1c00*/  HSETP2.GEU.AND P1, PT, |R4|.reuse.H0_H0, 8.523464202880859375e-06, 8.523464202880859375e-06, PT ;  /* 0x008f008f04007434 */ /* 0x040fe40003f2ea00 */
[----:B------:R-:W-:-:S05]  /*1c10*/  HSETP2.GT.AND P0, PT, |R4|.H0_H0, RZ.H0_H0, PT ;  /* 0x200000ff04007234 */ /* 0x000fca0003f04a00 */
[----:B------:R-:W-:-:S13]  /*1c20*/  PLOP3.LUT P0, PT, P1, P0, PT, 0xf2, 0x2f ;  /* 0x00000000002f781c */ /* 0x000fda0000f01e72 */
[----:B------:R-:W-:-:S04]  /*1c30*/  @!P0 FFMA R5, -R8, R6, R5 ;  /* 0x0000000608058223 */ /* 0x000fc80000000105 */
[----:B------:R-:W-:-:S05]  /*1c40*/  @!P0 FFMA R5, R7, R5, R6 ;  /* 0x0000000507058223 */ /* 0x000fca0000000006 */
[----:B------:R-:W-:Y:S02]  /*1c50*/  @!P0 F2FP.F16.F32.PACK_AB R4, RZ, R5 ;  /* 0x00000005ff04823e */ /* 0x000fe400000000ff */
[----:B------:R-:W-:-:S03]  /*1c60*/  ISETP.GE.AND P0, PT, R0, UR18, PT ;  /* 0x0000001200007c0c */ /* 0x000fc6000bf06270 */
[----:B------:R4:W-:Y:S10]  /*1c70*/  STG.E.U16 desc[UR10][R2.64], R4 ;  /* 0x0000000402007986 */ /* 0x0009f4000c10150a */
[----:B------:R-:W-:Y:S05]  /*1c80*/  @!P0 BRA `(.L_x_41) ;  /* 0xfffffffc00b08947 */ /* 0x000fea000383ffff */
[----:B------:R-:W-:Y:S05]  /*1c90*/  EXIT ;  /* 0x000000000000794d */ /* 0x000fea0003800000 */
.L_x_14:
[----:B------:R-:W-:Y:S02]  /*1ca0*/  IMAD.MOV.U32 R12, RZ, RZ, R6 ;  /* 0x000000ffff0c7224 */ /* 0x000fe400078e0006 */
[----:B------:R-:W-:Y:S02]  /*1cb0*/  IMAD.MOV.U32 R14, RZ, RZ, 0x10 ;  /* 0x00000010ff0e7424 */ /* 0x000fe400078e00ff */
[----:B------:R-:W-:Y:S02]  /*1cc0*/  IMAD.MOV.U32 R19, RZ, RZ, 0x1f ;  /* 0x0000001fff137424 */ /* 0x000fe400078e00ff */
[----:B------:R-:W-:-:S07]  /*1cd0*/  IMAD.MOV.U32 R9, RZ, RZ, -0x1 ;  /* 0xffffffffff097424 */ /* 0x000fce00078e00ff */
[----:B------:R-:W-:Y:S05]  /*1ce0*/  WARPSYNC.COLLECTIVE R9, `(.L_x_42) ;  /* 0x0000000009087348 */ /* 0x000fea0003c00000 */
[----:B------:R0:W1:Y:S02]  /*1cf0*/  SHFL.DOWN P1, R10, R12, R14, R19 ;  /* 0x0800000e0c0a7389 */ /* 0x0000640000020013 */
[----:B01----:R-:W-:Y:S05]  /*1d00*/  ENDCOLLECTIVE ;  /* 0x000000000000791b */ /* 0x003fea0003800000 */
.L_x_42:
[----:B------:R-:W-:Y:S02]  /*1d10*/  IMAD.MOV.U32 R12, RZ, RZ, R5 ;  /* 0x000000ffff0c7224 */ /* 0x000fe400078e0005 */
[----:B------:R-:W-:-:S07]  /*1d20*/  IMAD.MOV.U32 R7, RZ, RZ, R10 ;  /* 0x000000ffff077224 */ /* 0x000fce00078e000a */
[----:B------:R-:W-:Y:S05]  /*1d30*/  WARPSYNC.COLLECTIVE R9, `(.L_x_43) ;  /* 0x0000000009087348 */ /* 0x000fea0003c00000 */
[----:B------:R0:W1:Y:S02]  /*1d40*/  SHFL.DOWN P1, R10, R12, R14, R19 ;  /* 0x0800000e0c0a7389 */ /* 0x0000640000020013 */
[----:B01----:R-:W-:Y:S05]  /*1d50*/  ENDCOLLECTIVE ;  /* 0x000000000000791b */ /* 0x003fea0003800000 */
.L_x_43:
[----:B------:R-:W-:-:S05]  /*1d60*/  HSETP2.GT.AND P2, PT, R7.H0_H0, R4.H0_H0, PT ;  /* 0x2000000407007234 */ /* 0x000fca0003f44800 */
[----:B------:R-:W-:-:S04]  /*1d70*/  SEL R7, R4, R7, !P2 ;  /* 0x0000000704077207 */ /* 0x000fc80005000000 */
[----:B------:R-:W-:Y:S01]  /*1d80*/  PRMT R6, R7, 0x5410, R7 ;  /* 0x0000541007067816 */ /* 0x000fe20000000007 */
[----:B------:R-:W-:-:S04]  /*1d90*/  IMAD.MOV.U32 R14, RZ, RZ, 0x8 ;  /* 0x00000008ff0e7424 */ /* 0x000fc800078e00ff */
[----:B------:R-:W-:Y:S02]  /*1da0*/  IMAD.MOV.U32 R12, RZ, RZ, R6 ;  /* 0x000000ffff0c7224 */ /* 0x000fe400078e0006 */
[----:B------:R-:W-:-:S07]  /*1db0*/  IMAD.MOV.U32 R4, RZ, RZ, R10 ;  /* 0x000000ffff047224 */ /* 0x000fce00078e000a */
[----:B------:R-:W-:Y:S05]  /*1dc0*/  WARPSYNC.COLLECTIVE R9, `(.L_x_44) ;  /* 0x0000000009087348 */ /* 0x000fea0003c00000 */
[----:B------:R0:W1:Y:S02]  /*1dd0*/  SHFL.DOWN P1, R10, R12, R14, R19 ;  /* 0x0800000e0c0a7389 */ /* 0x0000640000020013 */
[----:B01----:R-:W-:Y:S05]  /*1de0*/  ENDCOLLECTIVE ;  /* 0x000000000000791b */ /* 0x003fea0003800000 */
.L_x_44:
[----:B------:R-:W-:-:S05]  /*1df0*/  SEL R4, R5, R4, !P2 ;  /* 0x0000000405047207 */ /* 0x000fca0005000000 */
[----:B------:R-:W-:Y:S02]  /*1e00*/  IMAD.MOV.U32 R12, RZ, RZ, R4 ;  /* 0x000000ffff0c7224 */ /* 0x000fe400078e0004 */
[----:B------:R-:W-:-:S07]  /*1e10*/  IMAD.MOV.U32 R8, RZ, RZ, R10 ;  /* 0x000000ffff087224 */ /* 0x000fce00078e000a */
[----:B------:R-:W-:Y:S05]  /*1e20*/  WARPSYNC.COLLECTIVE R9, `(.L_x_45) ;  /* 0x0000000009087348 */ /* 0x000fea0003c00000 */
[----:B------:R0:W1:Y:S02]  /*1e30*/  SHFL.DOWN P1, R10, R12, R14, R19 ;  /* 0x0800000e0c0a7389 */ /* 0x0000640000020013 */
[----:B01----:R-:W-:Y:S05]  /*1e40*/  ENDCOLLECTIVE ;  /* 0x000000000000791b */ /* 0x003fea0003800000 */
.L_x_45:
        /* <DEDUP_REMOVED lines=9> */
.L_x_46:
[----:B------:R-:W-:-:S05]  /*1ee0*/  SEL R7, R4, R7, !P3 ;  /* 0x0000000704077207 */ /* 0x000fca0005800000 */
[----:B------:R-:W-:Y:S02]  /*1ef0*/  IMAD.MOV.U32 R12, RZ, RZ, R7 ;  /* 0x000000ffff0c7224 */ /* 0x000fe400078e0007 */
[----:B------:R-:W-:-:S07]  /*1f00*/  IMAD.MOV.U32 R15, RZ, RZ, R10 ;  /* 0x000000ffff0f7224 */ /* 0x000fce00078e000a */
[----:B------:R-:W-:Y:S05]  /*1f10*/  WARPSYNC.COLLECTIVE R9, `(.L_x_47) ;  /* 0x0000000009087348 */ /* 0x000fea0003c00000 */
[----:B------:R0:W1:Y:S02]  /*1f20*/  SHFL.DOWN P1, R10, R12, R14, R19 ;  /* 0x0800000e0c0a7389 */ /* 0x0000640000020013 */
[----:B01----:R-:W-:Y:S05]  /*1f30*/  ENDCOLLECTIVE ;  /* 0x000000000000791b */ /* 0x003fea0003800000 */
.L_x_47:
        /* <DEDUP_REMOVED lines=9> */
.L_x_48:
[----:B------:R-:W-:-:S05]  /*1fd0*/  SEL R6, R7, R6, !P2 ;  /* 0x0000000607067207 */ /* 0x000fca0005000000 */
[----:B------:R-:W-:Y:S02]  /*1fe0*/  IMAD.MOV.U32 R12, RZ, RZ, R6 ;  /* 0x000000ffff0c7224 */ /* 0x000fe400078e0006 */
[----:B------:R-:W-:-:S07]  /*1ff0*/  IMAD.MOV.U32 R15, RZ, RZ, R10 ;  /* 0x000000ffff0f7224 */ /* 0x000fce00078e000a */
[----:B------:R-:W-:Y:S05]  /*2000*/  WARPSYNC.COLLECTIVE R9, `(.L_x_49) ;  /* 0x0000000009087348 */ /* 0x000fea0003c00000 */
[----:B------:R0:W1:Y:S02]  /*2010*/  SHFL.DOWN P1, R10, R12, R14, R19 ;  /* 0x0800000e0c0a7389 */ /* 0x0000640000020013 */
[----:B01----:R-:W-:Y:S05]  /*2020*/  ENDCOLLECTIVE ;  /* 0x000000000000791b */ /* 0x003fea0003800000 */
.L_x_49:
        /* <DEDUP_REMOVED lines=9> */
.L_x_50:
[----:B------:R-:W-:-:S05]  /*20c0*/  SEL R17, R6, R17, !P2 ;  /* 0x0000001106117207 */ /* 0x000fca0005000000 */
[----:B------:R-:W-:Y:S02]  /*20d0*/  IMAD.MOV.U32 R12, RZ, RZ, R17 ;  /* 0x000000ffff0c7224 */ /* 0x000fe400078e0011 */
[----:B------:R-:W-:-:S07]  /*20e0*/  IMAD.MOV.U32 R15, RZ, RZ, R10 ;  /* 0x000000ffff0f7224 */ /* 0x000fce00078e000a */
[----:B------:R-:W-:Y:S05]  /*20f0*/  WARPSYNC.COLLECTIVE R9, `(.L_x_51) ;  /* 0x0000000009087348 */ /* 0x000fea0003c00000 */
[----:B------:R0:W1:Y:S02]  /*2100*/  SHFL.DOWN P1, R10, R12, R14, R19 ;  /* 0x0800000e0c0a7389 */ /* 0x0000640000020013 */
[----:B01----:R-:W-:Y:S05]  /*2110*/  ENDCOLLECTIVE ;  /* 0x000000000000791b */ /* 0x003fea0003800000 */
.L_x_51:
[----:B------:R-:W-:Y:S05]  /*2120*/  BRA `(.L_x_52) ;  /* 0xffffffec00007947 */ /* 0x000fea000383ffff */
.L_x_16:
[----:B------:R-:W-:Y:S01]  /*2130*/  BSSY B0, `(.L_x_53) ;  /* 0x000000a000007945 */ /* 0x000fe20003800000 */
[----:B------:R-:W-:Y:S02]  /*2140*/  IMAD.MOV.U32 R10, RZ, RZ, 0x0 ;  /* 0x00000000ff0a7424 */ /* 0x000fe400078e00ff */
[----:B------:R-:W-:Y:S02]  /*2150*/  IMAD.MOV.U32 R12, RZ, RZ, 0x0 ;  /* 0x00000000ff0c7424 */ /* 0x000fe400078e00ff */
[----:B------:R-:W-:-:S07]  /*2160*/  IMAD.MOV.U32 R9, RZ, RZ, -0x1 ;  /* 0xffffffffff097424 */ /* 0x000fce00078e00ff */
[----:B------:R-:W-:Y:S05]  /*2170*/  WARPSYNC.COLLECTIVE.ALL `(.L_x_54) ;  /* 0x0000000000147948 */ /* 0x000fea0003c00000 */
[----:B------:R-:W-:-:S04]  /*2180*/  SHF.L.U32 R12, R12, 0x10, RZ ;  /* 0x000000100c0c7819 */ /* 0x000fc800000006ff */
[----:B------:R-:W-:-:S05]  /*2190*/  LOP3.LUT R12, R12, 0xf, R10, 0xf8, !PT ;  /* 0x0000000f0c0c7812 */ /* 0x000fca00078ef80a */
[----:B------:R0:W-:Y:S02]  /*21a0*/  BAR.SYNC.DEFER_BLOCKING R12, R12 ;  /* 0x0000000c0000731d */ /* 0x0001e40000010000 */
[----:B0-----:R-:W-:-:S04]  /*21b0*/  SHF.R.U32 R12, R12, 0x10, RZ ;  /* 0x000000100c0c7819 */ /* 0x001fc800000016ff */
[----:B------:R-:W-:Y:S05]  /*21c0*/  ENDCOLLECTIVE ;  /* 0x000000000000791b */ /* 0x000fea0003800000 */
.L_x_54:
[----:B------:R-:W-:Y:S05]  /*21d0*/  BSYNC B0 ;  /* 0x0000000000007941 */ /* 0x000fea0003800000 */
.L_x_53:
[----:B------:R-:W-:Y:S05]  /*21e0*/  BRA `(.L_x_55) ;  /* 0xffffffec002c7947 */ /* 0x000fea000383ffff */
.L_x_20:
        /* <DEDUP_REMOVED lines=10> */
.L_x_57:
[----:B------:R-:W-:Y:S05]  /*2290*/  BSYNC B0 ;  /* 0x0000000000007941 */ /* 0x000fea0003800000 */
.L_x_56:
[----:B------:R-:W-:Y:S05]  /*22a0*/  BRA `(.L_x_58) ;  /* 0xffffffec00a87947 */ /* 0x000fea000383ffff */
.L_x_32:
[----:B------:R-:W-:Y:S01]  /*22b0*/  BSSY B0, `(.L_x_59) ;  /* 0x000000a000007945 */ /* 0x000fe20003800000 */
[----:B------:R-:W-:Y:S02]  /*22c0*/  IMAD.MOV.U32 R10, RZ, RZ, 0x0 ;  /* 0x00000000ff0a7424 */ /* 0x000fe400078e00ff */
[----:B------:R-:W-:Y:S02]  /*22d0*/  IMAD.MOV.U32 R12, RZ, RZ, 0x0 ;  /* 0x00000000ff0c7424 */ /* 0x000fe400078e00ff */
[----:B------:R-:W-:-:S07]  /*22e0*/  IMAD.MOV.U32 R9, RZ, RZ, -0x1 ;  /* 0xffffffffff097424 */ /* 0x000fce00078e00ff */
[----:B012---:R-:W-:Y:S05]  /*22f0*/  WARPSYNC.COLLECTIVE.ALL `(.L_x_60) ;  /* 0x0000000000147948 */ /* 0x007fea0003c00000 */
[----:B------:R-:W-:-:S04]  /*2300*/  SHF.L.U32 R12, R12, 0x10, RZ ;  /* 0x000000100c0c7819 */ /* 0x000fc800000006ff */
[----:B------:R-:W-:-:S05]  /*2310*/  LOP3.LUT R12, R12, 0xf, R10, 0xf8, !PT ;  /* 0x0000000f0c0c7812 */ /* 0x000fca00078ef80a */
[----:B------:R3:W-:Y:S02]  /*2320*/  BAR.SYNC.DEFER_BLOCKING R12, R12 ;  /* 0x0000000c0000731d */ /* 0x0007e40000010000 */
[----:B---3--:R-:W-:-:S04]  /*2330*/  SHF.R.U32 R12, R12, 0x10, RZ ;  /* 0x000000100c0c7819 */ /* 0x008fc800000016ff */
[----:B012---:R-:W-:Y:S05]  /*2340*/  ENDCOLLECTIVE ;  /* 0x000000000000791b */ /* 0x007fea0003800000 */
.L_x_60:
[----:B------:R-:W-:Y:S05]  /*2350*/  BSYNC B0 ;  /* 0x0000000000007941 */ /* 0x000fea0003800000 */
.L_x_59:
[----:B------:R-:W-:Y:S05]  /*2360*/  BRA `(.L_x_61) ;  /* 0xfffffff000907947 */ /* 0x000fea000383ffff */
.L_x_36:
        /* <DEDUP_REMOVED lines=10> */
.L_x_63:
[----:B------:R-:W-:Y:S05]  /*2410*/  BSYNC B0 ;  /* 0x0000000000007941 */ /* 0x000fea0003800000 */
.L_x_62:
[----:B------:R-:W-:Y:S05]  /*2420*/  BRA `(.L_x_64) ;  /* 0xfffffff000fc7947 */ /* 0x000fea000383ffff */
.L_x_65:
        /* <DEDUP_REMOVED lines=13> */
.L_x_71:


//--------------------- .nv.shared._Z31panel_update_kernel_1x256_half2P6__halfiiiii --------------------------
	.section	.nv.shared._Z31panel_update_kernel_1x256_half2P6__halfiiiii,"aw",@nobits
	.sectionflags	@""
	.align	16
	.zero		1024


//--------------------- .nv.shared.reserved.0     --------------------------
	.section	.nv.shared.reserved.0,"aw",@nobits
	.weak		__nv_reservedSMEM_offset_0_alias
	.size		__nv_reservedSMEM_offset_0_alias, 0, 64
	.other		__nv_reservedSMEM_offset_0_alias,@"STO_CUDA_RESERVED_SHARED STV_DEFAULT"
__nv_reservedSMEM_offset_0_alias:
	.zero		0
	.zero		64


//--------------------- .nv.shared._Z30panel_update_kernel_1x256_ILP4P6__halfiiiii --------------------------
	.section	.nv.shared._Z30panel_update_kernel_1x256_ILP4P6__halfiiiii,"aw",@nobits
	.sectionflags	@""
	.align	16
	.zero		1024


//--------------------- .nv.shared._Z30panel_update_kernel_1x256_ILP2P6__halfiiiii --------------------------
	.section	.nv.shared._Z30panel_update_kernel_1x256_ILP2P6__halfiiiii,"aw",@nobits
	.sectionflags	@""
	.align	16
	.zero		1024


//--------------------- .nv.shared._Z31panel_update_kernel_1x256_basicP6__halfiiiii --------------------------
	.section	.nv.shared._Z31panel_update_kernel_1x256_basicP6__halfiiiii,"aw",@nobits
	.sectionflags	@""
	.align	16
	.zero		1024


//--------------------- .nv.shared._Z21panel_row_swap_kernelP6__halfiiiiiPKi --------------------------
	.section	.nv.shared._Z21panel_row_swap_kernelP6__halfiiiiiPKi,"aw",@nobits
	.sectionflags	@""
	.align	16
	.zero		1024


//--------------------- .nv.shared._Z36panel_pivot_and_prescale_coop_kernelP6__halfiiiiS0_PiiS1_ --------------------------
	.section	.nv.shared._Z36panel_pivot_and_prescale_coop_kernelP6__halfiiiiS0_PiiS1_,"aw",@nobits
	.sectionflags	@""
	.align	16
	.zero		1024


//--------------------- .nv.constant0._Z31panel_update_kernel_1x256_half2P6__halfiiiii --------------------------
	.section	.nv.constant0._Z31panel_update_kernel_1x256_half2P6__halfiiiii,"a",@progbits
	.sectionflags	@""
	.align	4
.nv.constant0._Z31panel_update_kernel_1x256_half2P6__halfiiiii:
	.zero		924


//--------------------- .nv.constant0._Z30panel_update_kernel_1x256_ILP4P6__halfiiiii --------------------------
	.section	.nv.constant0._Z30panel_update_kernel_1x256_ILP4P6__halfiiiii,"a",@progbits
	.sectionflags	@""
	.align	4
.nv.constant0._Z30panel_update_kernel_1x256_ILP4P6__halfiiiii:
	.zero		924


//--------------------- .nv.constant0._Z30panel_update_kernel_1x256_ILP2P6__halfiiiii --------------------------
	.section	.nv.constant0._Z30panel_update_kernel_1x256_ILP2P6__halfiiiii,"a",@progbits
	.sectionflags	@""
	.align	4
.nv.constant0._Z30panel_update_kernel_1x256_ILP2P6__halfiiiii:
	.zero		924


//--------------------- .nv.constant0._Z31panel_update_kernel_1x256_basicP6__halfiiiii --------------------------
	.section	.nv.constant0._Z31panel_update_kernel_1x256_basicP6__halfiiiii,"a",@progbits
	.sectionflags	@""
	.align	4
.nv.constant0._Z31panel_update_kernel_1x256_basicP6__halfiiiii:
	.zero		924


//--------------------- .nv.constant0._Z21panel_row_swap_kernelP6__halfiiiiiPKi --------------------------
	.section	.nv.constant0._Z21panel_row_swap_kernelP6__halfiiiiiPKi,"a",@progbits
	.sectionflags	@""
	.align	4
.nv.constant0._Z21panel_row_swap_kernelP6__halfiiiiiPKi:
	.zero		936


//--------------------- .nv.constant0._Z36panel_pivot_and_prescale_coop_kernelP6__halfiiiiS0_PiiS1_ --------------------------
	.section	.nv.constant0._Z36panel_pivot_and_prescale_coop_kernelP6__halfiiiiS0_PiiS1_,"a",@progbits
	.sectionflags	@""
	.align	4
.nv.constant0._Z36panel_pivot_and_prescale_coop_kernelP6__halfiiiiS0_PiiS1_:
	.zero		952


//--------------------- SYMBOLS --------------------------

	.type		.nv.reservedSmem.offset0,@object
	.size		.nv.reservedSmem.offset0,0x4
	.type		.nv.reservedSmem.cap,@object
	.size		.nv.reservedSmem.cap,0x4
